// auto-generated by cutlass_sweep.gemm — config: {"arch": "sm_90", "cluster_m": 1, "cluster_n": 1, "dtype": "int8", "dtype_b": "int8", "layout": "nt", "stages": 0, "tile_k": 32, "tile_m": 256, "tile_n": 240}
#include "cutlass/cutlass.h"
#include "cutlass/gemm/collective/collective_builder.hpp"
#include "cutlass/gemm/device/gemm_universal_adapter.h"
#include "cutlass/gemm/kernel/gemm_universal.hpp"
#include "cutlass/epilogue/collective/collective_builder.hpp"

using ElemA = int8_t;
using ElemB = int8_t;
using ElemCD = int8_t;
using Acc  = int32_t;
using TileShape    = cute::Shape<cute::_256, cute::_240, cute::_32>;
using ClusterShape = cute::Shape<cute::_1, cute::_1, cute::_1>;

using CollectiveEpilogue = typename cutlass::epilogue::collective::CollectiveBuilder<
    cutlass::arch::Sm90, cutlass::arch::OpClassTensorOp,
    TileShape, ClusterShape,
    cutlass::epilogue::collective::EpilogueTileAuto,
    Acc, Acc,
    ElemCD, cutlass::layout::RowMajor, 128 / cutlass::sizeof_bits<ElemCD>::value,
    ElemCD, cutlass::layout::RowMajor, 128 / cutlass::sizeof_bits<ElemCD>::value,
    cutlass::epilogue::collective::EpilogueScheduleAuto
  >::CollectiveOp;

using CollectiveMainloop = typename cutlass::gemm::collective::CollectiveBuilder<
    cutlass::arch::Sm90, cutlass::arch::OpClassTensorOp,
    ElemA, cutlass::layout::RowMajor, 128 / cutlass::sizeof_bits<ElemA>::value,
    ElemB, cutlass::layout::ColumnMajor, 128 / cutlass::sizeof_bits<ElemB>::value,
    Acc,
    TileShape, ClusterShape,
    cutlass::gemm::collective::StageCountAutoCarveout<static_cast<int>(sizeof(typename CollectiveEpilogue::SharedStorage))>,
    cutlass::gemm::collective::KernelScheduleAuto
  >::CollectiveOp;

using GemmKernel = cutlass::gemm::kernel::GemmUniversal<
    cute::Shape<int,int,int,int>,
    CollectiveMainloop,
    CollectiveEpilogue
>;
using Gemm = cutlass::gemm::device::GemmUniversalAdapter<GemmKernel>;

// Force the device kernel symbol into the cubin without needing a host main.
auto* _anchor = &cutlass::device_kernel<GemmKernel>;


// ===== COMPILED SASS (sm_90a) =====

	.target	sm_90a

	.elftype	@"ET_EXEC"


//--------------------- .note.nv.tkinfo           --------------------------
	.section	.note.nv.tkinfo,"",@"SHT_NOTE"
	.sectionflags	@"SHF_NOTE_NV_TKINFO"
	.tkinfo
        /*0018*/ 	.word	0x00000002
        /*0030*/ 	.string	""
        /*0030*/ 	.string	"ptxas"
        /*0030*/ 	.string	"Cuda compilation tools, release 13.0, V13.0.88"
        /*0030*/ 	.string	"Build cuda_13.0.r13.0/compiler.36424714_0"
        /*0030*/ 	.string	"-arch sm_90a -m 64 "



//--------------------- .note.nv.cuinfo           --------------------------
	.section	.note.nv.cuinfo,"",@"SHT_NOTE"
	.sectionflags	@"SHF_NOTE_NV_CUINFO"
        /*0018*/ 	.short	0x0002
        /*001a*/ 	.short	0x005a
        /*001c*/ 	.short	0x0082
	.zero		2


//--------------------- .nv.info                  --------------------------
	.section	.nv.info,"",@"SHT_CUDA_INFO"
	.align	4


	//----- nvinfo : EIATTR_REGCOUNT
	.align		4
        /*0000*/ 	.byte	0x04, 0x2f
        /*0002*/ 	.short	(.L_15 - .L_14)
	.align		4
.L_14:
        /*0004*/ 	.word	index@(_ZN7cutlass13device_kernelINS_4gemm6kernel13GemmUniversalIN4cute5tupleIJiiiiEEENS1_10collective13CollectiveMmaINS1_34MainloopSm90TmaGmmaWarpSpecializedILi14ENS5_IJNS4_1CILi1EEESB_SB_EEENS1_35KernelTmaWarpSpecializedCooperativeEEENS5_IJNSA_ILi256EEENSA_ILi240EEENSA_ILi32EEEEEEaNS5_IJlSB_lEEEaSJ_NS4_8TiledMMAINS4_8MMA_AtomIJNS4_4SM904GMMA26MMA_64x16x32_S32S8S8_SS_TNEEEENS4_6LayoutINS5_IJNSA_ILi2EEESB_SB_EEENS5_IJSB_NSA_ILi0EEEST_EEEEENS5_IJNS4_10UnderscoreESW_SW_EEEEENS4_13SM90_TMA_LOADENS4_14ComposedLayoutINS4_7SwizzleILi1ELi4ELi3EEENS4_18smem_ptr_flag_bitsILi8EEENSQ_INS5_IJNSA_ILi8EEESH_EEENS5_IJSH_SB_EEEEEEEvNS4_8identityESZ_S19_vS1A_EENS_8epilogue10collective6detail29Sm90TmaWarpSpecializedAdapterINS1D_15DefaultEpilogueIaSJ_SJ_NS1C_6thread17LinearCombinationIaLi1EiiLNS1H_9ScaleType4KindE0ELNS_15FloatRoundStyleE2EaEENS1_15EpilogueDefaultEEEEEvvEEEEvNT_6ParamsE)
        /*0008*/ 	.word	0x000000a8


	//----- nvinfo : EIATTR_FRAME_SIZE
	.align		4
.L_15:
        /*000c*/ 	.byte	0x04, 0x11
        /*000e*/ 	.short	(.L_17 - .L_16)
	.align		4
.L_16:
        /*0010*/ 	.word	index@(_ZN7cutlass13device_kernelINS_4gemm6kernel13GemmUniversalIN4cute5tupleIJiiiiEEENS1_10collective13CollectiveMmaINS1_34MainloopSm90TmaGmmaWarpSpecializedILi14ENS5_IJNS4_1CILi1EEESB_SB_EEENS1_35KernelTmaWarpSpecializedCooperativeEEENS5_IJNSA_ILi256EEENSA_ILi240EEENSA_ILi32EEEEEEaNS5_IJlSB_lEEEaSJ_NS4_8TiledMMAINS4_8MMA_AtomIJNS4_4SM904GMMA26MMA_64x16x32_S32S8S8_SS_TNEEEENS4_6LayoutINS5_IJNSA_ILi2EEESB_SB_EEENS5_IJSB_NSA_ILi0EEEST_EEEEENS5_IJNS4_10UnderscoreESW_SW_EEEEENS4_13SM90_TMA_LOADENS4_14ComposedLayoutINS4_7SwizzleILi1ELi4ELi3EEENS4_18smem_ptr_flag_bitsILi8EEENSQ_INS5_IJNSA_ILi8EEESH_EEENS5_IJSH_SB_EEEEEEEvNS4_8identityESZ_S19_vS1A_EENS_8epilogue10collective6detail29Sm90TmaWarpSpecializedAdapterINS1D_15DefaultEpilogueIaSJ_SJ_NS1C_6thread17LinearCombinationIaLi1EiiLNS1H_9ScaleType4KindE0ELNS_15FloatRoundStyleE2EaEENS1_15EpilogueDefaultEEEEEvvEEEEvNT_6ParamsE)
        /*0014*/ 	.word	0x00000118


	//----- nvinfo : EIATTR_MIN_STACK_SIZE
	.align		4
.L_17:
        /*0018*/ 	.byte	0x04, 0x12
        /*001a*/ 	.short	(.L_19 - .L_18)
	.align		4
.L_18:
        /*001c*/ 	.word	index@(_ZN7cutlass13device_kernelINS_4gemm6kernel13GemmUniversalIN4cute5tupleIJiiiiEEENS1_10collective13CollectiveMmaINS1_34MainloopSm90TmaGmmaWarpSpecializedILi14ENS5_IJNS4_1CILi1EEESB_SB_EEENS1_35KernelTmaWarpSpecializedCooperativeEEENS5_IJNSA_ILi256EEENSA_ILi240EEENSA_ILi32EEEEEEaNS5_IJlSB_lEEEaSJ_NS4_8TiledMMAINS4_8MMA_AtomIJNS4_4SM904GMMA26MMA_64x16x32_S32S8S8_SS_TNEEEENS4_6LayoutINS5_IJNSA_ILi2EEESB_SB_EEENS5_IJSB_NSA_ILi0EEEST_EEEEENS5_IJNS4_10UnderscoreESW_SW_EEEEENS4_13SM90_TMA_LOADENS4_14ComposedLayoutINS4_7SwizzleILi1ELi4ELi3EEENS4_18smem_ptr_flag_bitsILi8EEENSQ_INS5_IJNSA_ILi8EEESH_EEENS5_IJSH_SB_EEEEEEEvNS4_8identityESZ_S19_vS1A_EENS_8epilogue10collective6detail29Sm90TmaWarpSpecializedAdapterINS1D_15DefaultEpilogueIaSJ_SJ_NS1C_6thread17LinearCombinationIaLi1EiiLNS1H_9ScaleType4KindE0ELNS_15FloatRoundStyleE2EaEENS1_15EpilogueDefaultEEEEEvvEEEEvNT_6ParamsE)
        /*0020*/ 	.word	0x00000118
.L_19:


//--------------------- .nv.compat                --------------------------
	.section	.nv.compat,"",@"SHT_CUDA_COMPAT_INFO"
	.align	4
        /*0000*/ 	.byte	0x02, 0x09, 0x01, 0x00, 0x02, 0x02, 0x04, 0x00, 0x02, 0x05, 0x05, 0x00, 0x03, 0x07, 0x01, 0x01
        /*0010*/ 	.byte	0x02, 0x03, 0x01, 0x00, 0x02, 0x06, 0x01, 0x00, 0x04, 0x0b, 0x08, 0x00, 0x00, 0x00, 0x00, 0x00
        /*0020*/ 	.byte	0x00, 0x00, 0x00, 0x00


//--------------------- .nv.info._ZN7cutlass13device_kernelINS_4gemm6kernel13GemmUniversalIN4cute5tupleIJiiiiEEENS1_10collective13CollectiveMmaINS1_34MainloopSm90TmaGmmaWarpSpecializedILi14ENS5_IJNS4_1CILi1EEESB_SB_EEENS1_35KernelTmaWarpSpecializedCooperativeEEENS5_IJNSA_ILi256EEENSA_ILi240EEENSA_ILi32EEEEEEaNS5_IJlSB_lEEEaSJ_NS4_8TiledMMAINS4_8MMA_AtomIJNS4_4SM904GMMA26MMA_64x16x32_S32S8S8_SS_TNEEEENS4_6LayoutINS5_IJNSA_ILi2EEESB_SB_EEENS5_IJSB_NSA_ILi0EEEST_EEEEENS5_IJNS4_10UnderscoreESW_SW_EEEEENS4_13SM90_TMA_LOADENS4_14ComposedLayoutINS4_7SwizzleILi1ELi4ELi3EEENS4_18smem_ptr_flag_bitsILi8EEENSQ_INS5_IJNSA_ILi8EEESH_EEENS5_IJSH_SB_EEEEEEEvNS4_8identityESZ_S19_vS1A_EENS_8epilogue10collective6detail29Sm90TmaWarpSpecializedAdapterINS1D_15DefaultEpilogueIaSJ_SJ_NS1C_6thread17LinearCombinationIaLi1EiiLNS1H_9ScaleType4KindE0ELNS_15FloatRoundStyleE2EaEENS1_15EpilogueDefaultEEEEEvvEEEEvNT_6ParamsE --------------------------
	.section	.nv.info._ZN7cutlass13device_kernelINS_4gemm6kernel13GemmUniversalIN4cute5tupleIJiiiiEEENS1_10collective13CollectiveMmaINS1_34MainloopSm90TmaGmmaWarpSpecializedILi14ENS5_IJNS4_1CILi1EEESB_SB_EEENS1_35KernelTmaWarpSpecializedCooperativeEEENS5_IJNSA_ILi256EEENSA_ILi240EEENSA_ILi32EEEEEEaNS5_IJlSB_lEEEaSJ_NS4_8TiledMMAINS4_8MMA_AtomIJNS4_4SM904GMMA26MMA_64x16x32_S32S8S8_SS_TNEEEENS4_6LayoutINS5_IJNSA_ILi2EEESB_SB_EEENS5_IJSB_NSA_ILi0EEEST_EEEEENS5_IJNS4_10UnderscoreESW_SW_EEEEENS4_13SM90_TMA_LOADENS4_14ComposedLayoutINS4_7SwizzleILi1ELi4ELi3EEENS4_18smem_ptr_flag_bitsILi8EEENSQ_INS5_IJNSA_ILi8EEESH_EEENS5_IJSH_SB_EEEEEEEvNS4_8identityESZ_S19_vS1A_EENS_8epilogue10collective6detail29Sm90TmaWarpSpecializedAdapterINS1D_15DefaultEpilogueIaSJ_SJ_NS1C_6thread17LinearCombinationIaLi1EiiLNS1H_9ScaleType4KindE0ELNS_15FloatRoundStyleE2EaEENS1_15EpilogueDefaultEEEEEvvEEEEvNT_6ParamsE,"",@"SHT_CUDA_INFO"
	.sectionflags	@""
	.align	4


	//----- nvinfo : EIATTR_CUDA_API_VERSION
	.align		4
        /*0000*/ 	.byte	0x04, 0x37
        /*0002*/ 	.short	(.L_21 - .L_20)
.L_20:
        /*0004*/ 	.word	0x00000082


	//----- nvinfo : EIATTR_KPARAM_INFO
	.align		4
.L_21:
        /*0008*/ 	.byte	0x04, 0x17
        /*000a*/ 	.short	(.L_23 - .L_22)
.L_22:
        /*000c*/ 	.word	0x00000000
        /*0010*/ 	.short	0x0000
        /*0012*/ 	.short	0x0070
        /*0014*/ 	.byte	0x00, 0xf0, 0x01, 0x10


	//----- nvinfo : EIATTR_SPARSE_MMA_MASK
	.align		4
.L_23:
        /*0018*/ 	.byte	0x03, 0x50
        /*001a*/ 	.short	0x0000


	//----- nvinfo : EIATTR_MAXREG_COUNT
	.align		4
        /*001c*/ 	.byte	0x03, 0x1b
        /*001e*/ 	.short	0x00a8


	//----- nvinfo : EIATTR_NUM_BARRIERS
	.align		4
        /*0020*/ 	.byte	0x02, 0x4c
        /*0022*/ 	.byte	0x01
	.zero		1


	//----- nvinfo : EIATTR_EXTERNS
	.align		4
        /*0024*/ 	.byte	0x04, 0x0f
        /*0026*/ 	.short	(.L_25 - .L_24)


	//   ....[0]....
	.align		4
.L_24:
        /*0028*/ 	.word	index@(__assertfail)


	//----- nvinfo : EIATTR_ANNOTATIONS
	.align		4
.L_25:
        /*002c*/ 	.byte	0x04, 0x55
        /*002e*/ 	.short	(.L_27 - .L_26)


	//   ....[0]....
.L_26:
        /*0030*/ 	.word	0x00000001
        /*0034*/ 	.byte	0x50, 0x02, 0x00, 0x00, 0x01, 0x00, 0x00, 0x00, 0x50, 0x06, 0x00, 0x00, 0x01, 0x00, 0x00, 0x00
        /* <DEDUP_REMOVED lines=92> */
        /*0604*/ 	.byte	0x00, 0x30, 0x01, 0x00, 0x01, 0x00, 0x00, 0x00, 0x50, 0x36, 0x01, 0x00


	//----- nvinfo : EIATTR_MERCURY_ISA_VERSION
	.align		4
.L_27:
        /*0610*/ 	.byte	0x03, 0x5f
        /*0612*/ 	.short	0x0101


	//----- nvinfo : EIATTR_INT_WARP_WIDE_INSTR_OFFSETS
	.align		4
        /*0614*/ 	.byte	0x04, 0x31
        /*0616*/ 	.short	(.L_29 - .L_28)


	//   ....[0]....
.L_28:
        /*0618*/ 	.word	0x000006b0


	//   ....[1]....
        /*061c*/ 	.word	0x000006c0


	//   ....[2]....
        /*0620*/ 	.word	0x00000750


	//----- nvinfo : EIATTR_COOP_GROUP_MASK_REGIDS
	.align		4
.L_29:
        /*0624*/ 	.byte	0x04, 0x29
        /*0626*/ 	.short	(.L_31 - .L_30)


	//   ....[0]....
.L_30:
        /*0628*/ 	.word	0xffffffff


	//   ....[1]....
        /*062c*/ 	.word	0xffffffff


	//   ....[2]....
        /*0630*/ 	.word	0xffffffff


	//   ....[3]....
        /*0634*/ 	.word	0xffffffff


	//   ....[4]....
        /*0638*/ 	.word	0xffffffff


	//----- nvinfo : EIATTR_COOP_GROUP_INSTR_OFFSETS
	.align		4
.L_31:
        /*063c*/ 	.byte	0x04, 0x28
        /*063e*/ 	.short	(.L_33 - .L_32)


	//   ....[0]....
.L_32:
        /*0640*/ 	.word	0x00000070


	//   ....[1]....
        /*0644*/ 	.word	0x00000080


	//   ....[2]....
        /*0648*/ 	.word	0x000001a0


	//   ....[3]....
        /*064c*/ 	.word	0x00000540


	//   ....[4]....
        /*0650*/ 	.word	0x00001450


	//----- nvinfo : EIATTR_REG_RECONFIG
	.align		4
.L_33:
        /*0654*/ 	.byte	0x01, 0x54
	.zero		2


	//----- nvinfo : EIATTR_SYSCALL_OFFSETS
	.align		4
        /*0658*/ 	.byte	0x04, 0x46
        /*065a*/ 	.short	(.L_35 - .L_34)


	//   ....[0]....
.L_34:
        /*065c*/ 	.word	0x00001620


	//----- nvinfo : EIATTR_MBARRIER_INSTR_OFFSETS
	.align		4
.L_35:
        /*0660*/ 	.byte	0x04, 0x39
        /*0662*/ 	.short	(.L_37 - .L_36)


	//   ....[0]....
.L_36:
        /*0664*/ 	.word	0x00000360
        /*0668*/ 	.word	0x000000ff
        /*066c*/ 	.word	0x00000000
        /*0670*/ 	.short	0x0100
        /*0672*/ 	.byte	0x08
	.zero		1


	//   ....[1]....
        /*0674*/ 	.word	0x00000370
        /*0678*/ 	.word	0x000000ff
        /*067c*/ 	.word	0x00000070
        /*0680*/ 	.short	0x0100
        /*0682*/ 	.byte	0x08
	.zero		1


	//   ....[2]....
        /*0684*/ 	.word	0x00000380
        /*0688*/ 	.word	0x000000ff
        /*068c*/ 	.word	0x00000008
        /*0690*/ 	.short	0x0100
        /*0692*/ 	.byte	0x08
	.zero		1


	//   ....[3]....
        /*0694*/ 	.word	0x00000390
        /*0698*/ 	.word	0x000000ff
        /*069c*/ 	.word	0x00000078
        /*06a0*/ 	.short	0x0100
        /*06a2*/ 	.byte	0x08
	.zero		1


	//   ....[4]....
        /*06a4*/ 	.word	0x000003a0
        /*06a8*/ 	.word	0x000000ff
        /*06ac*/ 	.word	0x00000010
        /*06b0*/ 	.short	0x0100
        /*06b2*/ 	.byte	0x08
	.zero		1


	//   ....[5]....
        /*06b4*/ 	.word	0x000003b0
        /*06b8*/ 	.word	0x000000ff
        /*06bc*/ 	.word	0x00000080
        /*06c0*/ 	.short	0x0100
        /*06c2*/ 	.byte	0x08
	.zero		1


	//   ....[6]....
        /*06c4*/ 	.word	0x000003c0
        /*06c8*/ 	.word	0x000000ff
        /*06cc*/ 	.word	0x00000018
        /*06d0*/ 	.short	0x0100
        /*06d2*/ 	.byte	0x08
	.zero		1


	//   ....[7]....
        /*06d4*/ 	.word	0x000003d0
        /*06d8*/ 	.word	0x000000ff
        /*06dc*/ 	.word	0x00000088
        /*06e0*/ 	.short	0x0100
        /*06e2*/ 	.byte	0x08
	.zero		1


	//   ....[8]....
        /*06e4*/ 	.word	0x000003e0
        /*06e8*/ 	.word	0x000000ff
        /*06ec*/ 	.word	0x00000020
        /*06f0*/ 	.short	0x0100
        /*06f2*/ 	.byte	0x08
	.zero		1


	//   ....[9]....
        /*06f4*/ 	.word	0x000003f0
        /*06f8*/ 	.word	0x000000ff
        /*06fc*/ 	.word	0x00000090
        /*0700*/ 	.short	0x0100
        /*0702*/ 	.byte	0x08
	.zero		1


	//   ....[10]....
        /*0704*/ 	.word	0x00000400
        /*0708*/ 	.word	0x000000ff
        /*070c*/ 	.word	0x00000028
        /*0710*/ 	.short	0x0100
        /*0712*/ 	.byte	0x08
	.zero		1


	//   ....[11]....
        /*0714*/ 	.word	0x00000410
        /*0718*/ 	.word	0x000000ff
        /*071c*/ 	.word	0x00000098
        /*0720*/ 	.short	0x0100
        /*0722*/ 	.byte	0x08
	.zero		1


	//   ....[12]....
        /*0724*/ 	.word	0x00000420
        /*0728*/ 	.word	0x000000ff
        /*072c*/ 	.word	0x00000030
        /*0730*/ 	.short	0x0100
        /*0732*/ 	.byte	0x08
	.zero		1


	//   ....[13]....
        /*0734*/ 	.word	0x00000430
        /*0738*/ 	.word	0x000000ff
        /*073c*/ 	.word	0x000000a0
        /*0740*/ 	.short	0x0100
        /*0742*/ 	.byte	0x08
	.zero		1


	//   ....[14]....
        /*0744*/ 	.word	0x00000440
        /*0748*/ 	.word	0x000000ff
        /*074c*/ 	.word	0x00000038
        /*0750*/ 	.short	0x0100
        /*0752*/ 	.byte	0x08
	.zero		1


	//   ....[15]....
        /*0754*/ 	.word	0x00000450
        /*0758*/ 	.word	0x000000ff
        /*075c*/ 	.word	0x000000a8
        /*0760*/ 	.short	0x0100
        /*0762*/ 	.byte	0x08
	.zero		1


	//   ....[16]....
        /*0764*/ 	.word	0x00000460
        /*0768*/ 	.word	0x000000ff
        /*076c*/ 	.word	0x00000040
        /*0770*/ 	.short	0x0100
        /*0772*/ 	.byte	0x08
	.zero		1


	//   ....[17]....
        /*0774*/ 	.word	0x00000470
        /*0778*/ 	.word	0x000000ff
        /*077c*/ 	.word	0x000000b0
        /*0780*/ 	.short	0x0100
        /*0782*/ 	.byte	0x08
	.zero		1


	//   ....[18]....
        /*0784*/ 	.word	0x00000480
        /*0788*/ 	.word	0x000000ff
        /*078c*/ 	.word	0x00000048
        /*0790*/ 	.short	0x0100
        /*0792*/ 	.byte	0x08
	.zero		1


	//   ....[19]....
        /*0794*/ 	.word	0x00000490
        /*0798*/ 	.word	0x000000ff
        /*079c*/ 	.word	0x000000b8
        /*07a0*/ 	.short	0x0100
        /*07a2*/ 	.byte	0x08
	.zero		1


	//   ....[20]....
        /*07a4*/ 	.word	0x000004a0
        /*07a8*/ 	.word	0x000000ff
        /*07ac*/ 	.word	0x00000050
        /*07b0*/ 	.short	0x0100
        /*07b2*/ 	.byte	0x08
	.zero		1


	//   ....[21]....
        /*07b4*/ 	.word	0x000004b0
        /*07b8*/ 	.word	0x000000ff
        /*07bc*/ 	.word	0x000000c0
        /*07c0*/ 	.short	0x0100
        /*07c2*/ 	.byte	0x08
	.zero		1


	//   ....[22]....
        /*07c4*/ 	.word	0x000004c0
        /*07c8*/ 	.word	0x000000ff
        /*07cc*/ 	.word	0x00000058
        /*07d0*/ 	.short	0x0100
        /*07d2*/ 	.byte	0x08
	.zero		1


	//   ....[23]....
        /*07d4*/ 	.word	0x000004d0
        /*07d8*/ 	.word	0x000000ff
        /*07dc*/ 	.word	0x000000c8
        /*07e0*/ 	.short	0x0100
        /*07e2*/ 	.byte	0x08
	.zero		1


	//   ....[24]....
        /*07e4*/ 	.word	0x000004e0
        /*07e8*/ 	.word	0x000000ff
        /*07ec*/ 	.word	0x00000060
        /*07f0*/ 	.short	0x0100
        /*07f2*/ 	.byte	0x08
	.zero		1


	//   ....[25]....
        /*07f4*/ 	.word	0x000004f0
        /*07f8*/ 	.word	0x000000ff
        /*07fc*/ 	.word	0x000000d0
        /*0800*/ 	.short	0x0100
        /*0802*/ 	.byte	0x08
	.zero		1


	//   ....[26]....
        /*0804*/ 	.word	0x00000500
        /*0808*/ 	.word	0x000000ff
        /*080c*/ 	.word	0x00000068
        /*0810*/ 	.short	0x0100
        /*0812*/ 	.byte	0x08
	.zero		1


	//   ....[27]....
        /*0814*/ 	.word	0x00000510
        /*0818*/ 	.word	0x000000ff
        /*081c*/ 	.word	0x000000d8
        /*0820*/ 	.short	0x0100
        /*0822*/ 	.byte	0x08
	.zero		1


	//   ....[28]....
        /*0824*/ 	.word	0x000007d0
        /*0828*/ 	.word	0x000000ff
        /*082c*/ 	.word	0x000000f0
        /*0830*/ 	.short	0x0100
        /*0832*/ 	.byte	0x10
	.zero		1


	//   ....[29]....
        /*0834*/ 	.word	0x00000870
        /*0838*/ 	.word	0x000000ff
        /*083c*/ 	.word	0x000000f8
        /*0840*/ 	.short	0x0100
        /*0842*/ 	.byte	0x10
	.zero		1


	//   ....[30]....
        /*0844*/ 	.word	0x00001720
        /*0848*/ 	.word	0x00000003
        /*084c*/ 	.word	0x00000000
        /*0850*/ 	.short	0x010a
        /*0852*/ 	.byte	0x3f
	.zero		1


	//   ....[31]....
        /*0854*/ 	.word	0x00001760
        /*0858*/ 	.word	0x00000003
        /*085c*/ 	.word	0x00000000
        /*0860*/ 	.short	0x010a
        /*0862*/ 	.byte	0x3f
	.zero		1


	//   ....[32]....
        /*0864*/ 	.word	0x000026c0
        /*0868*/ 	.word	0x000000ff
        /*086c*/ 	.word	0x00000000
        /*0870*/ 	.short	0x010a
        /*0872*/ 	.byte	0x04
	.zero		1


	//   ....[33]....
        /*0874*/ 	.word	0x00002700
        /*0878*/ 	.word	0x000000ff
        /*087c*/ 	.word	0x00000000
        /*0880*/ 	.short	0x010a
        /*0882*/ 	.byte	0x04
	.zero		1


	//   ....[34]....
        /*0884*/ 	.word	0x00003750
        /*0888*/ 	.word	0x000000ff
        /*088c*/ 	.word	0x00000000
        /*0890*/ 	.short	0x0101
        /*0892*/ 	.byte	0x04
	.zero		1


	//   ....[35]....
        /*0894*/ 	.word	0x000039d0
        /*0898*/ 	.word	0x000000ff
        /*089c*/ 	.word	0x00000000
        /*08a0*/ 	.short	0x0101
        /*08a2*/ 	.byte	0x06
	.zero		1


	//   ....[36]....
        /*08a4*/ 	.word	0x00012b40
        /*08a8*/ 	.word	0x0000000c
        /*08ac*/ 	.word	0x00000070
        /*08b0*/ 	.short	0x010a
        /*08b2*/ 	.byte	0x3f
	.zero		1


	//   ....[37]....
        /*08b4*/ 	.word	0x00012ed0
        /*08b8*/ 	.word	0x00000002
        /*08bc*/ 	.word	0x000000f8
        /*08c0*/ 	.short	0x0101
        /*08c2*/ 	.byte	0x3f
	.zero		1


	//   ....[38]....
        /*08c4*/ 	.word	0x00013720
        /*08c8*/ 	.word	0x00000005
        /*08cc*/ 	.word	0x00000000
        /*08d0*/ 	.short	0x010a
        /*08d2*/ 	.byte	0x3f
	.zero		1


	//   ....[39]....
        /*08d4*/ 	.word	0x000137b0
        /*08d8*/ 	.word	0x00000007
        /*08dc*/ 	.word	0x00000000
        /*08e0*/ 	.short	0x010a
        /*08e2*/ 	.byte	0x3f
	.zero		1


	//   ....[40]....
        /*08e4*/ 	.word	0x00013840
        /*08e8*/ 	.word	0x00000007
        /*08ec*/ 	.word	0x00000000
        /*08f0*/ 	.short	0x010a
        /*08f2*/ 	.byte	0x3f
	.zero		1


	//   ....[41]....
        /*08f4*/ 	.word	0x000138d0
        /*08f8*/ 	.word	0x00000007
        /*08fc*/ 	.word	0x00000000
        /*0900*/ 	.short	0x010a
        /*0902*/ 	.byte	0x3f
	.zero		1


	//   ....[42]....
        /*0904*/ 	.word	0x00013960
        /*0908*/ 	.word	0x00000007
        /*090c*/ 	.word	0x00000000
        /*0910*/ 	.short	0x010a
        /*0912*/ 	.byte	0x3f
	.zero		1


	//   ....[43]....
        /*0914*/ 	.word	0x000139f0
        /*0918*/ 	.word	0x00000007
        /*091c*/ 	.word	0x00000000
        /*0920*/ 	.short	0x010a
        /*0922*/ 	.byte	0x3f
	.zero		1


	//   ....[44]....
        /*0924*/ 	.word	0x00013a80
        /*0928*/ 	.word	0x00000007
        /*092c*/ 	.word	0x00000000
        /*0930*/ 	.short	0x010a
        /*0932*/ 	.byte	0x3f
	.zero		1


	//   ....[45]....
        /*0934*/ 	.word	0x00013b10
        /*0938*/ 	.word	0x00000007
        /*093c*/ 	.word	0x00000000
        /*0940*/ 	.short	0x010a
        /*0942*/ 	.byte	0x3f
	.zero		1


	//   ....[46]....
        /*0944*/ 	.word	0x00013ba0
        /*0948*/ 	.word	0x00000007
        /*094c*/ 	.word	0x00000000
        /*0950*/ 	.short	0x010a
        /*0952*/ 	.byte	0x3f
	.zero		1


	//   ....[47]....
        /*0954*/ 	.word	0x00013c30
        /*0958*/ 	.word	0x00000007
        /*095c*/ 	.word	0x00000000
        /*0960*/ 	.short	0x010a
        /*0962*/ 	.byte	0x3f
	.zero		1


	//   ....[48]....
        /*0964*/ 	.word	0x00013cc0
        /*0968*/ 	.word	0x00000007
        /*096c*/ 	.word	0x00000000
        /*0970*/ 	.short	0x010a
        /*0972*/ 	.byte	0x3f
	.zero		1


	//   ....[49]....
        /*0974*/ 	.word	0x00013d50
        /*0978*/ 	.word	0x00000007
        /*097c*/ 	.word	0x00000000
        /*0980*/ 	.short	0x010a
        /*0982*/ 	.byte	0x3f
	.zero		1


	//   ....[50]....
        /*0984*/ 	.word	0x00013de0
        /*0988*/ 	.word	0x00000007
        /*098c*/ 	.word	0x00000000
        /*0990*/ 	.short	0x010a
        /*0992*/ 	.byte	0x3f
	.zero		1


	//   ....[51]....
        /*0994*/ 	.word	0x00013e70
        /*0998*/ 	.word	0x00000003
        /*099c*/ 	.word	0x00000000
        /*09a0*/ 	.short	0x010a
        /*09a2*/ 	.byte	0x3f
	.zero		1


	//   ....[52]....
        /*09a4*/ 	.word	0x00013ed0
        /*09a8*/ 	.word	0x00000003
        /*09ac*/ 	.word	0x00000000
        /*09b0*/ 	.short	0x010a
        /*09b2*/ 	.byte	0x3f
	.zero		1


	//   ....[53]....
        /*09b4*/ 	.word	0x00013f30
        /*09b8*/ 	.word	0x00000006
        /*09bc*/ 	.word	0x00000000
        /*09c0*/ 	.short	0x010a
        /*09c2*/ 	.byte	0x3f
	.zero		1


	//   ....[54]....
        /*09c4*/ 	.word	0x00014000
        /*09c8*/ 	.word	0x0000000c
        /*09cc*/ 	.word	0x00000070
        /*09d0*/ 	.short	0x010a
        /*09d2*/ 	.byte	0x3f
	.zero		1


	//   ....[55]....
        /*09d4*/ 	.word	0x000140d0
        /*09d8*/ 	.word	0x00000005
        /*09dc*/ 	.word	0x00000000
        /*09e0*/ 	.short	0x010a
        /*09e2*/ 	.byte	0x3f
	.zero		1


	//   ....[56]....
        /*09e4*/ 	.word	0x00014120
        /*09e8*/ 	.word	0x00000007
        /*09ec*/ 	.word	0x00000000
        /*09f0*/ 	.short	0x010a
        /*09f2*/ 	.byte	0x3f
	.zero		1


	//   ....[57]....
        /*09f4*/ 	.word	0x00014170
        /*09f8*/ 	.word	0x00000007
        /*09fc*/ 	.word	0x00000000
        /*0a00*/ 	.short	0x010a
        /*0a02*/ 	.byte	0x3f
	.zero		1


	//   ....[58]....
        /*0a04*/ 	.word	0x000141c0
        /*0a08*/ 	.word	0x00000007
        /*0a0c*/ 	.word	0x00000000
        /*0a10*/ 	.short	0x010a
        /*0a12*/ 	.byte	0x3f
	.zero		1


	//   ....[59]....
        /*0a14*/ 	.word	0x00014210
        /*0a18*/ 	.word	0x00000007
        /*0a1c*/ 	.word	0x00000000
        /*0a20*/ 	.short	0x010a
        /*0a22*/ 	.byte	0x3f
	.zero		1


	//   ....[60]....
        /*0a24*/ 	.word	0x00014260
        /*0a28*/ 	.word	0x00000007
        /*0a2c*/ 	.word	0x00000000
        /*0a30*/ 	.short	0x010a
        /*0a32*/ 	.byte	0x3f
	.zero		1


	//   ....[61]....
        /*0a34*/ 	.word	0x000142b0
        /*0a38*/ 	.word	0x00000007
        /*0a3c*/ 	.word	0x00000000
        /*0a40*/ 	.short	0x010a
        /*0a42*/ 	.byte	0x3f
	.zero		1


	//   ....[62]....
        /*0a44*/ 	.word	0x00014300
        /*0a48*/ 	.word	0x00000007
        /*0a4c*/ 	.word	0x00000000
        /*0a50*/ 	.short	0x010a
        /*0a52*/ 	.byte	0x3f
	.zero		1


	//   ....[63]....
        /*0a54*/ 	.word	0x00014350
        /*0a58*/ 	.word	0x00000007
        /*0a5c*/ 	.word	0x00000000
        /*0a60*/ 	.short	0x010a
        /*0a62*/ 	.byte	0x3f
	.zero		1


	//   ....[64]....
        /*0a64*/ 	.word	0x000143a0
        /*0a68*/ 	.word	0x00000007
        /*0a6c*/ 	.word	0x00000000
        /*0a70*/ 	.short	0x010a
        /*0a72*/ 	.byte	0x3f
	.zero		1


	//   ....[65]....
        /*0a74*/ 	.word	0x000143f0
        /*0a78*/ 	.word	0x00000007
        /*0a7c*/ 	.word	0x00000000
        /*0a80*/ 	.short	0x010a
        /*0a82*/ 	.byte	0x3f
	.zero		1


	//   ....[66]....
        /*0a84*/ 	.word	0x00014440
        /*0a88*/ 	.word	0x00000007
        /*0a8c*/ 	.word	0x00000000
        /*0a90*/ 	.short	0x010a
        /*0a92*/ 	.byte	0x3f
	.zero		1


	//   ....[67]....
        /*0a94*/ 	.word	0x00014490
        /*0a98*/ 	.word	0x00000007
        /*0a9c*/ 	.word	0x00000000
        /*0aa0*/ 	.short	0x010a
        /*0aa2*/ 	.byte	0x3f
	.zero		1


	//----- nvinfo : EIATTR_NUM_MBARRIERS
	.align		4
.L_37:
        /*0aa4*/ 	.byte	0x03, 0x38
        /*0aa6*/ 	.short	0x001e


	//----- nvinfo : EIATTR_EXIT_INSTR_OFFSETS
	.align		4
        /*0aa8*/ 	.byte	0x04, 0x1c
        /*0aaa*/ 	.short	(.L_39 - .L_38)


	//   ....[0]....
.L_38:
        /*0aac*/ 	.word	0x000008d0


	//   ....[1]....
        /*0ab0*/ 	.word	0x00001310


	//   ....[2]....
        /*0ab4*/ 	.word	0x00012080


	//   ....[3]....
        /*0ab8*/ 	.word	0x000127b0


	//   ....[4]....
        /*0abc*/ 	.word	0x00013ec0


	//----- nvinfo : EIATTR_MAX_THREADS
	.align		4
.L_39:
        /*0ac0*/ 	.byte	0x04, 0x05
        /*0ac2*/ 	.short	(.L_41 - .L_40)
.L_40:
        /*0ac4*/ 	.word	0x00000180
        /*0ac8*/ 	.word	0x00000001
        /*0acc*/ 	.word	0x00000001


	//----- nvinfo : EIATTR_CRS_STACK_SIZE
	.align		4
.L_41:
        /*0ad0*/ 	.byte	0x04, 0x1e
        /*0ad2*/ 	.short	(.L_43 - .L_42)
.L_42:
        /*0ad4*/ 	.word	0x00000000


	//----- nvinfo : EIATTR_CBANK_PARAM_SIZE
	.align		4
.L_43:
        /*0ad8*/ 	.byte	0x03, 0x19
        /*0ada*/ 	.short	0x0470


	//----- nvinfo : EIATTR_PARAM_CBANK
	.align		4
        /*0adc*/ 	.byte	0x04, 0x0a
        /*0ade*/ 	.short	(.L_45 - .L_44)
	.align		4
.L_44:
        /*0ae0*/ 	.word	index@(.nv.constant0._ZN7cutlass13device_kernelINS_4gemm6kernel13GemmUniversalIN4cute5tupleIJiiiiEEENS1_10collective13CollectiveMmaINS1_34MainloopSm90TmaGmmaWarpSpecializedILi14ENS5_IJNS4_1CILi1EEESB_SB_EEENS1_35KernelTmaWarpSpecializedCooperativeEEENS5_IJNSA_ILi256EEENSA_ILi240EEENSA_ILi32EEEEEEaNS5_IJlSB_lEEEaSJ_NS4_8TiledMMAINS4_8MMA_AtomIJNS4_4SM904GMMA26MMA_64x16x32_S32S8S8_SS_TNEEEENS4_6LayoutINS5_IJNSA_ILi2EEESB_SB_EEENS5_IJSB_NSA_ILi0EEEST_EEEEENS5_IJNS4_10UnderscoreESW_SW_EEEEENS4_13SM90_TMA_LOADENS4_14ComposedLayoutINS4_7SwizzleILi1ELi4ELi3EEENS4_18smem_ptr_flag_bitsILi8EEENSQ_INS5_IJNSA_ILi8EEESH_EEENS5_IJSH_SB_EEEEEEEvNS4_8identityESZ_S19_vS1A_EENS_8epilogue10collective6detail29Sm90TmaWarpSpecializedAdapterINS1D_15DefaultEpilogueIaSJ_SJ_NS1C_6thread17LinearCombinationIaLi1EiiLNS1H_9ScaleType4KindE0ELNS_15FloatRoundStyleE2EaEENS1_15EpilogueDefaultEEEEEvvEEEEvNT_6ParamsE)
        /*0ae4*/ 	.short	0x0210
        /*0ae6*/ 	.short	0x0470


	//----- nvinfo : EIATTR_SW_WAR
	.align		4
.L_45:
        /*0ae8*/ 	.byte	0x04, 0x36
        /*0aea*/ 	.short	(.L_47 - .L_46)
.L_46:
        /*0aec*/ 	.word	0x00000008
.L_47:


//--------------------- .nv.callgraph             --------------------------
	.section	.nv.callgraph,"",@"SHT_CUDA_CALLGRAPH"
	.align	4
	.sectionentsize	8
	.align		4
        /*0000*/ 	.word	0x00000000
	.align		4
        /*0004*/ 	.word	0xffffffff
	.align		4
        /*0008*/ 	.word	index@(_ZN7cutlass13device_kernelINS_4gemm6kernel13GemmUniversalIN4cute5tupleIJiiiiEEENS1_10collective13CollectiveMmaINS1_34MainloopSm90TmaGmmaWarpSpecializedILi14ENS5_IJNS4_1CILi1EEESB_SB_EEENS1_35KernelTmaWarpSpecializedCooperativeEEENS5_IJNSA_ILi256EEENSA_ILi240EEENSA_ILi32EEEEEEaNS5_IJlSB_lEEEaSJ_NS4_8TiledMMAINS4_8MMA_AtomIJNS4_4SM904GMMA26MMA_64x16x32_S32S8S8_SS_TNEEEENS4_6LayoutINS5_IJNSA_ILi2EEESB_SB_EEENS5_IJSB_NSA_ILi0EEEST_EEEEENS5_IJNS4_10UnderscoreESW_SW_EEEEENS4_13SM90_TMA_LOADENS4_14ComposedLayoutINS4_7SwizzleILi1ELi4ELi3EEENS4_18smem_ptr_flag_bitsILi8EEENSQ_INS5_IJNSA_ILi8EEESH_EEENS5_IJSH_SB_EEEEEEEvNS4_8identityESZ_S19_vS1A_EENS_8epilogue10collective6detail29Sm90TmaWarpSpecializedAdapterINS1D_15DefaultEpilogueIaSJ_SJ_NS1C_6thread17LinearCombinationIaLi1EiiLNS1H_9ScaleType4KindE0ELNS_15FloatRoundStyleE2EaEENS1_15EpilogueDefaultEEEEEvvEEEEvNT_6ParamsE)
	.align		4
        /*000c*/ 	.word	index@(__assertfail)
	.align		4
        /*0010*/ 	.word	0x00000000
	.align		4
        /*0014*/ 	.word	0xfffffffe
	.align		4
        /*0018*/ 	.word	0x00000000
	.align		4
        /*001c*/ 	.word	0xfffffffd
	.align		4
        /*0020*/ 	.word	0x00000000
	.align		4
        /*0024*/ 	.word	0xfffffffc


//--------------------- .nv.constant4             --------------------------
	.section	.nv.constant4,"a",@progbits
	.align	8
	.align		8
.nv.constant4:
        /*0000*/ 	.dword	__assertfail
	.align		8
        /*0008*/ 	.dword	__unnamed_1
	.align		8
        /*0010*/ 	.dword	_ZN40_INTERNAL_44e45796_4_k_cu_f3501ffb_150014cuda3std3__45__cpo5beginE
	.align		8
        /*0018*/ 	.dword	_ZN40_INTERNAL_44e45796_4_k_cu_f3501ffb_150014cuda3std3__45__cpo3endE
	.align		8
        /*0020*/ 	.dword	_ZN40_INTERNAL_44e45796_4_k_cu_f3501ffb_150014cuda3std3__45__cpo6cbeginE
	.align		8
        /*0028*/ 	.dword	_ZN40_INTERNAL_44e45796_4_k_cu_f3501ffb_150014cuda3std3__45__cpo4cendE
	.align		8
        /*0030*/ 	.dword	_ZN40_INTERNAL_44e45796_4_k_cu_f3501ffb_150014cuda3std3__442_GLOBAL__N__44e45796_4_k_cu_f3501ffb_150016ignoreE
	.align		8
        /*0038*/ 	.dword	_ZN40_INTERNAL_44e45796_4_k_cu_f3501ffb_150014cuda3std3__419piecewise_constructE
	.align		8
        /*0040*/ 	.dword	_ZN40_INTERNAL_44e45796_4_k_cu_f3501ffb_150014cuda3std3__48in_placeE
	.align		8
        /*0048*/ 	.dword	_ZN40_INTERNAL_44e45796_4_k_cu_f3501ffb_150014cuda3std6ranges3__45__cpo4swapE
	.align		8
        /*0050*/ 	.dword	_ZN40_INTERNAL_44e45796_4_k_cu_f3501ffb_150014cuda3std6ranges3__45__cpo9iter_moveE
	.align		8
        /*0058*/ 	.dword	_ZN40_INTERNAL_44e45796_4_k_cu_f3501ffb_150014cute7productE
	.align		8
        /*0060*/ 	.dword	_ZN40_INTERNAL_44e45796_4_k_cu_f3501ffb_150014cute1_E
	.align		8
        /*0068*/ 	.dword	$str$22
	.align		8
        /*0070*/ 	.dword	$str$23


//--------------------- .text._ZN7cutlass13device_kernelINS_4gemm6kernel13GemmUniversalIN4cute5tupleIJiiiiEEENS1_10collective13CollectiveMmaINS1_34MainloopSm90TmaGmmaWarpSpecializedILi14ENS5_IJNS4_1CILi1EEESB_SB_EEENS1_35KernelTmaWarpSpecializedCooperativeEEENS5_IJNSA_ILi256EEENSA_ILi240EEENSA_ILi32EEEEEEaNS5_IJlSB_lEEEaSJ_NS4_8TiledMMAINS4_8MMA_AtomIJNS4_4SM904GMMA26MMA_64x16x32_S32S8S8_SS_TNEEEENS4_6LayoutINS5_IJNSA_ILi2EEESB_SB_EEENS5_IJSB_NSA_ILi0EEEST_EEEEENS5_IJNS4_10UnderscoreESW_SW_EEEEENS4_13SM90_TMA_LOADENS4_14ComposedLayoutINS4_7SwizzleILi1ELi4ELi3EEENS4_18smem_ptr_flag_bitsILi8EEENSQ_INS5_IJNSA_ILi8EEESH_EEENS5_IJSH_SB_EEEEEEEvNS4_8identityESZ_S19_vS1A_EENS_8epilogue10collective6detail29Sm90TmaWarpSpecializedAdapterINS1D_15DefaultEpilogueIaSJ_SJ_NS1C_6thread17LinearCombinationIaLi1EiiLNS1H_9ScaleType4KindE0ELNS_15FloatRoundStyleE2EaEENS1_15EpilogueDefaultEEEEEvvEEEEvNT_6ParamsE --------------------------
	.section	.text._ZN7cutlass13device_kernelINS_4gemm6kernel13GemmUniversalIN4cute5tupleIJiiiiEEENS1_10collective13CollectiveMmaINS1_34MainloopSm90TmaGmmaWarpSpecializedILi14ENS5_IJNS4_1CILi1EEESB_SB_EEENS1_35KernelTmaWarpSpecializedCooperativeEEENS5_IJNSA_ILi256EEENSA_ILi240EEENSA_ILi32EEEEEEaNS5_IJlSB_lEEEaSJ_NS4_8TiledMMAINS4_8MMA_AtomIJNS4_4SM904GMMA26MMA_64x16x32_S32S8S8_SS_TNEEEENS4_6LayoutINS5_IJNSA_ILi2EEESB_SB_EEENS5_IJSB_NSA_ILi0EEEST_EEEEENS5_IJNS4_10UnderscoreESW_SW_EEEEENS4_13SM90_TMA_LOADENS4_14ComposedLayoutINS4_7SwizzleILi1ELi4ELi3EEENS4_18smem_ptr_flag_bitsILi8EEENSQ_INS5_IJNSA_ILi8EEESH_EEENS5_IJSH_SB_EEEEEEEvNS4_8identityESZ_S19_vS1A_EENS_8epilogue10collective6detail29Sm90TmaWarpSpecializedAdapterINS1D_15DefaultEpilogueIaSJ_SJ_NS1C_6thread17LinearCombinationIaLi1EiiLNS1H_9ScaleType4KindE0ELNS_15FloatRoundStyleE2EaEENS1_15EpilogueDefaultEEEEEvvEEEEvNT_6ParamsE,"ax",@progbits
	.align	128
.text._ZN7cutlass13device_kernelINS_4gemm6kernel13GemmUniversalIN4cute5tupleIJiiiiEEENS1_10collective13CollectiveMmaINS1_34MainloopSm90TmaGmmaWarpSpecializedILi14ENS5_IJNS4_1CILi1EEESB_SB_EEENS1_35KernelTmaWarpSpecializedCooperativeEEENS5_IJNSA_ILi256EEENSA_ILi240EEENSA_ILi32EEEEEEaNS5_IJlSB_lEEEaSJ_NS4_8TiledMMAINS4_8MMA_AtomIJNS4_4SM904GMMA26MMA_64x16x32_S32S8S8_SS_TNEEEENS4_6LayoutINS5_IJNSA_ILi2EEESB_SB_EEENS5_IJSB_NSA_ILi0EEEST_EEEEENS5_IJNS4_10UnderscoreESW_SW_EEEEENS4_13SM90_TMA_LOADENS4_14ComposedLayoutINS4_7SwizzleILi1ELi4ELi3EEENS4_18smem_ptr_flag_bitsILi8EEENSQ_INS5_IJNSA_ILi8EEESH_EEENS5_IJSH_SB_EEEEEEEvNS4_8identityESZ_S19_vS1A_EENS_8epilogue10collective6detail29Sm90TmaWarpSpecializedAdapterINS1D_15DefaultEpilogueIaSJ_SJ_NS1C_6thread17LinearCombinationIaLi1EiiLNS1H_9ScaleType4KindE0ELNS_15FloatRoundStyleE2EaEENS1_15EpilogueDefaultEEEEEvvEEEEvNT_6ParamsE:
        .type           _ZN7cutlass13device_kernelINS_4gemm6kernel13GemmUniversalIN4cute5tupleIJiiiiEEENS1_10collective13CollectiveMmaINS1_34MainloopSm90TmaGmmaWarpSpecializedILi14ENS5_IJNS4_1CILi1EEESB_SB_EEENS1_35KernelTmaWarpSpecializedCooperativeEEENS5_IJNSA_ILi256EEENSA_ILi240EEENSA_ILi32EEEEEEaNS5_IJlSB_lEEEaSJ_NS4_8TiledMMAINS4_8MMA_AtomIJNS4_4SM904GMMA26MMA_64x16x32_S32S8S8_SS_TNEEEENS4_6LayoutINS5_IJNSA_ILi2EEESB_SB_EEENS5_IJSB_NSA_ILi0EEEST_EEEEENS5_IJNS4_10UnderscoreESW_SW_EEEEENS4_13SM90_TMA_LOADENS4_14ComposedLayoutINS4_7SwizzleILi1ELi4ELi3EEENS4_18smem_ptr_flag_bitsILi8EEENSQ_INS5_IJNSA_ILi8EEESH_EEENS5_IJSH_SB_EEEEEEEvNS4_8identityESZ_S19_vS1A_EENS_8epilogue10collective6detail29Sm90TmaWarpSpecializedAdapterINS1D_15DefaultEpilogueIaSJ_SJ_NS1C_6thread17LinearCombinationIaLi1EiiLNS1H_9ScaleType4KindE0ELNS_15FloatRoundStyleE2EaEENS1_15EpilogueDefaultEEEEEvvEEEEvNT_6ParamsE,@function
        .size           _ZN7cutlass13device_kernelINS_4gemm6kernel13GemmUniversalIN4cute5tupleIJiiiiEEENS1_10collective13CollectiveMmaINS1_34MainloopSm90TmaGmmaWarpSpecializedILi14ENS5_IJNS4_1CILi1EEESB_SB_EEENS1_35KernelTmaWarpSpecializedCooperativeEEENS5_IJNSA_ILi256EEENSA_ILi240EEENSA_ILi32EEEEEEaNS5_IJlSB_lEEEaSJ_NS4_8TiledMMAINS4_8MMA_AtomIJNS4_4SM904GMMA26MMA_64x16x32_S32S8S8_SS_TNEEEENS4_6LayoutINS5_IJNSA_ILi2EEESB_SB_EEENS5_IJSB_NSA_ILi0EEEST_EEEEENS5_IJNS4_10UnderscoreESW_SW_EEEEENS4_13SM90_TMA_LOADENS4_14ComposedLayoutINS4_7SwizzleILi1ELi4ELi3EEENS4_18smem_ptr_flag_bitsILi8EEENSQ_INS5_IJNSA_ILi8EEESH_EEENS5_IJSH_SB_EEEEEEEvNS4_8identityESZ_S19_vS1A_EENS_8epilogue10collective6detail29Sm90TmaWarpSpecializedAdapterINS1D_15DefaultEpilogueIaSJ_SJ_NS1C_6thread17LinearCombinationIaLi1EiiLNS1H_9ScaleType4KindE0ELNS_15FloatRoundStyleE2EaEENS1_15EpilogueDefaultEEEEEvvEEEEvNT_6ParamsE,(.L_x_571 - _ZN7cutlass13device_kernelINS_4gemm6kernel13GemmUniversalIN4cute5tupleIJiiiiEEENS1_10collective13CollectiveMmaINS1_34MainloopSm90TmaGmmaWarpSpecializedILi14ENS5_IJNS4_1CILi1EEESB_SB_EEENS1_35KernelTmaWarpSpecializedCooperativeEEENS5_IJNSA_ILi256EEENSA_ILi240EEENSA_ILi32EEEEEEaNS5_IJlSB_lEEEaSJ_NS4_8TiledMMAINS4_8MMA_AtomIJNS4_4SM904GMMA26MMA_64x16x32_S32S8S8_SS_TNEEEENS4_6LayoutINS5_IJNSA_ILi2EEESB_SB_EEENS5_IJSB_NSA_ILi0EEEST_EEEEENS5_IJNS4_10UnderscoreESW_SW_EEEEENS4_13SM90_TMA_LOADENS4_14ComposedLayoutINS4_7SwizzleILi1ELi4ELi3EEENS4_18smem_ptr_flag_bitsILi8EEENSQ_INS5_IJNSA_ILi8EEESH_EEENS5_IJSH_SB_EEEEEEEvNS4_8identityESZ_S19_vS1A_EENS_8epilogue10collective6detail29Sm90TmaWarpSpecializedAdapterINS1D_15DefaultEpilogueIaSJ_SJ_NS1C_6thread17LinearCombinationIaLi1EiiLNS1H_9ScaleType4KindE0ELNS_15FloatRoundStyleE2EaEENS1_15EpilogueDefaultEEEEEvvEEEEvNT_6ParamsE)
        .other          _ZN7cutlass13device_kernelINS_4gemm6kernel13GemmUniversalIN4cute5tupleIJiiiiEEENS1_10collective13CollectiveMmaINS1_34MainloopSm90TmaGmmaWarpSpecializedILi14ENS5_IJNS4_1CILi1EEESB_SB_EEENS1_35KernelTmaWarpSpecializedCooperativeEEENS5_IJNSA_ILi256EEENSA_ILi240EEENSA_ILi32EEEEEEaNS5_IJlSB_lEEEaSJ_NS4_8TiledMMAINS4_8MMA_AtomIJNS4_4SM904GMMA26MMA_64x16x32_S32S8S8_SS_TNEEEENS4_6LayoutINS5_IJNSA_ILi2EEESB_SB_EEENS5_IJSB_NSA_ILi0EEEST_EEEEENS5_IJNS4_10UnderscoreESW_SW_EEEEENS4_13SM90_TMA_LOADENS4_14ComposedLayoutINS4_7SwizzleILi1ELi4ELi3EEENS4_18smem_ptr_flag_bitsILi8EEENSQ_INS5_IJNSA_ILi8EEESH_EEENS5_IJSH_SB_EEEEEEEvNS4_8identityESZ_S19_vS1A_EENS_8epilogue10collective6detail29Sm90TmaWarpSpecializedAdapterINS1D_15DefaultEpilogueIaSJ_SJ_NS1C_6thread17LinearCombinationIaLi1EiiLNS1H_9ScaleType4KindE0ELNS_15FloatRoundStyleE2EaEENS1_15EpilogueDefaultEEEEEvvEEEEvNT_6ParamsE,@"STO_CUDA_ENTRY STV_DEFAULT"
_ZN7cutlass13device_kernelINS_4gemm6kernel13GemmUniversalIN4cute5tupleIJiiiiEEENS1_10collective13CollectiveMmaINS1_34MainloopSm90TmaGmmaWarpSpecializedILi14ENS5_IJNS4_1CILi1EEESB_SB_EEENS1_35KernelTmaWarpSpecializedCooperativeEEENS5_IJNSA_ILi256EEENSA_ILi240EEENSA_ILi32EEEEEEaNS5_IJlSB_lEEEaSJ_NS4_8TiledMMAINS4_8MMA_AtomIJNS4_4SM904GMMA26MMA_64x16x32_S32S8S8_SS_TNEEEENS4_6LayoutINS5_IJNSA_ILi2EEESB_SB_EEENS5_IJSB_NSA_ILi0EEEST_EEEEENS5_IJNS4_10UnderscoreESW_SW_EEEEENS4_13SM90_TMA_LOADENS4_14ComposedLayoutINS4_7SwizzleILi1ELi4ELi3EEENS4_18smem_ptr_flag_bitsILi8EEENSQ_INS5_IJNSA_ILi8EEESH_EEENS5_IJSH_SB_EEEEEEEvNS4_8identityESZ_S19_vS1A_EENS_8epilogue10collective6detail29Sm90TmaWarpSpecializedAdapterINS1D_15DefaultEpilogueIaSJ_SJ_NS1C_6thread17LinearCombinationIaLi1EiiLNS1H_9ScaleType4KindE0ELNS_15FloatRoundStyleE2EaEENS1_15EpilogueDefaultEEEEEvvEEEEvNT_6ParamsE:
[----:B------:R-:W0:Y:S02]  /*0000*/  LDC R1, c[0x0][0x28] ;  /* 0x00000a00ff017b82 */ /* 0x000e240000000800 */
[----:B0-----:R-:W-:Y:S01]  /*0010*/  VIADD R1, R1, 0xfffffee8 ;  /* 0xfffffee801017836 */ /* 0x001fe20000000000 */
[----:B------:R-:W0:Y:S01]  /*0020*/  S2R R2, SR_TID.X ;  /* 0x0000000000027919 */ /* 0x000e220000002100 */
[----:B------:R-:W-:Y:S01]  /*0030*/  ELECT P0, URZ, PT ;  /* 0x00000000003f782f */ /* 0x000fe20003800000 */
[----:B------:R-:W-:Y:S01]  /*0040*/  BSSY B0, `(.L_x_0) ;  /* 0x0000015000007945 */ /* 0x000fe20003800000 */
[--C-:B0-----:R-:W-:Y:S02]  /*0050*/  SHF.R.U32.HI R0, RZ, 0x5, R2.reuse ;  /* 0x00000005ff007819 */ /* 0x101fe40000011602 */
[----:B------:R-:W-:-:S03]  /*0060*/  SHF.R.U32.HI R2, RZ, 0x7, R2 ;  /* 0x00000007ff027819 */ /* 0x000fc60000011602 */
[----:B------:R-:W0:Y:S04]  /*0070*/  SHFL.IDX PT, R3, R0, RZ, 0x1f ;  /* 0x00001fff00037589 */ /* 0x000e2800000e0000 */
[----:B------:R-:W1:Y:S01]  /*0080*/  SHFL.IDX PT, R2, R2, RZ, 0x1f ;  /* 0x00001fff02027589 */ /* 0x000e6200000e0000 */
[----:B0-----:R-:W-:Y:S02]  /*0090*/  R2UR UR10, R3 ;  /* 0x00000000030a72ca */ /* 0x001fe400000e0000 */
[----:B-1----:R-:W-:-:S11]  /*00a0*/  R2UR UR5, R2 ;  /* 0x00000000020572ca */ /* 0x002fd600000e0000 */
[----:B------:R-:W-:Y:S02]  /*00b0*/  USHF.R.S32.HI UR4, URZ, 0x1f, UR10 ;  /* 0x0000001f3f047899 */ /* 0x000fe4000801140a */
[----:B------:R-:W-:Y:S02]  /*00c0*/  ISETP.NE.OR P0, PT, RZ, UR10, !P0 ;  /* 0x0000000aff007c0c */ /* 0x000fe4000c705670 */
[----:B------:R-:W-:-:S04]  /*00d0*/  ULEA.HI UR4, UR4, UR10, URZ, 0x2 ;  /* 0x0000000a04047291 */ /* 0x000fc8000f8f103f */
[----:B------:R-:W-:-:S04]  /*00e0*/  ULOP3.LUT UR4, UR4, 0xfffffffc, URZ, 0xc0, !UPT ;  /* 0xfffffffc04047892 */ /* 0x000fc8000f8ec03f */
[----:B------:R-:W-:-:S03]  /*00f0*/  UIADD3 UR10, UR10, -UR4, URZ ;  /* 0x800000040a0a7290 */ /* 0x000fc6000fffe03f */
[----:B------:R-:W-:Y:S09]  /*0100*/  @P0 BRA `(.L_x_1) ;  /* 0x0000000000200947 */ /* 0x000ff20003800000 */
[----:B------:R-:W-:Y:S02]  /*0110*/  ULDC.64 UR6, c[0x0][0x198] ;  /* 0x0000660000067ab9 */ /* 0x000fe40000000a00 */
[----:B------:R-:W-:Y:S02]  /*0120*/  UIADD3 UR8, UP0, UR6, 0xf0, URZ ;  /* 0x000000f006087890 */ /* 0x000fe4000ff1e03f */
[----:B------:R-:W-:Y:S02]  /*0130*/  UIADD3 UR6, UP1, UR6, 0x1f0, URZ ;  /* 0x000001f006067890 */ /* 0x000fe4000ff3e03f */
[----:B------:R-:W-:Y:S02]  /*0140*/  UIADD3.X UR9, URZ, UR7, URZ, UP0, !UPT ;  /* 0x000000073f097290 */ /* 0x000fe400087fe43f */
[----:B------:R-:W-:-:S07]  /*0150*/  UIADD3.X UR7, URZ, UR7, URZ, UP1, !UPT ;  /* 0x000000073f077290 */ /* 0x000fce0008ffe43f */
[----:B------:R0:W-:Y:S02]  /*0160*/  UTMACCTL.PF [UR8] ;  /* 0x00000000080079b9 */ /* 0x0001e40008040000 */
[----:B------:R0:W-:Y:S02]  /*0170*/  UTMACCTL.PF [UR6] ;  /* 0x00000000060079b9 */ /* 0x0001e40008040000 */
[----:B0-----:R-:W-:Y:S01]  /*0180*/  NOP ;  /* 0x0000000000007918 */ /* 0x001fe20000000000 */
.L_x_1:
[----:B------:R-:W-:Y:S05]  /*0190*/  BSYNC B0 ;  /* 0x0000000000007941 */ /* 0x000fea0003800000 */
.L_x_0:
[----:B------:R-:W0:Y:S01]  /*01a0*/  SHFL.IDX PT, R2, R0, RZ, 0x1f ;  /* 0x00001fff00027589 */ /* 0x000e2200000e0000 */
[----:B------:R-:W-:Y:S01]  /*01b0*/  UISETP.NE.AND UP0, UPT, UR10, 0x3, UPT ;  /* 0x000000030a00788c */ /* 0x000fe2000bf05270 */
[----:B------:R-:W-:Y:S01]  /*01c0*/  ISETP.NE.AND P1, PT, RZ, UR5, PT ;  /* 0x00000005ff007c0c */ /* 0x000fe2000bf25270 */
[----:B------:R-:W-:Y:S02]  /*01d0*/  UIADD3 UR18, UR5, -0x1, URZ ;  /* 0xffffffff05127890 */ /* 0x000fe4000fffe03f */
[----:B------:R-:W-:Y:S02]  /*01e0*/  UISETP.EQ.OR UP0, UPT, UR10, URZ, !UP0 ;  /* 0x0000003f0a00728c */ /* 0x000fe4000c702670 */
[----:B------:R-:W-:Y:S02]  /*01f0*/  UISETP.GE.U32.AND UP1, UPT, UR18, 0x2, UPT ;  /* 0x000000021200788c */ /* 0x000fe4000bf26070 */
[----:B------:R-:W-:-:S04]  /*0200*/  UISETP.EQ.AND UP0, UPT, UR5, URZ, UP0 ;  /* 0x0000003f0500728c */ /* 0x000fc80008702270 */
[----:B------:R-:W-:-:S04]  /*0210*/  USEL UR4, URZ, 0x1, !UP0 ;  /* 0x000000013f047887 */ /* 0x000fc8000c000000 */
[----:B------:R-:W-:Y:S01]  /*0220*/  USEL UR4, UR4, 0x2, UP1 ;  /* 0x0000000204047887 */ /* 0x000fe20008800000 */
[----:B0-----:R-:W-:-:S05]  /*0230*/  ISETP.NE.AND P0, PT, R2, RZ, PT ;  /* 0x000000ff0200720c */ /* 0x001fca0003f05270 */
[----:B------:R-:W-:-:S05]  /*0240*/  IMAD.U32 R2, RZ, RZ, UR4 ;  /* 0x00000004ff027e24 */ /* 0x000fca000f8e00ff */
[----:B------:R0:W-:Y:S03]  /*0250*/  STL [R1+0x80], R2 ;  /* 0x0000800201007387 */ /* 0x0001e60000100800 */
[----:B------:R-:W-:Y:S05]  /*0260*/  @P0 BRA `(.L_x_2) ;  /* 0x0000000000b40947 */ /* 0x000fea0003800000 */
[----:B------:R-:W-:Y:S01]  /*0270*/  ELECT P0, URZ, PT ;  /* 0x00000000003f782f */ /* 0x000fe20003800000 */
[----:B------:R-:W-:-:S12]  /*0280*/  BSSY B0, `(.L_x_2) ;  /* 0x000002b000007945 */ /* 0x000fd80003800000 */
[----:B------:R-:W-:Y:S05]  /*0290*/  @!P0 BRA `(.L_x_3) ;  /* 0x0000000000a48947 */ /* 0x000fea0003800000 */
[----:B------:R-:W1:Y:S01]  /*02a0*/  S2UR UR8, SR_CgaCtaId ;  /* 0x00000000000879c3 */ /* 0x000e620000008800 */
[----:B------:R-:W-:Y:S01]  /*02b0*/  UMOV UR4, 0x400 ;  /* 0x0000040000047882 */ /* 0x000fe20000000000 */
[----:B------:R-:W-:Y:S01]  /*02c0*/  UMOV UR5, 0x1 ;  /* 0x0000000100057882 */ /* 0x000fe20000000000 */
[----:B------:R-:W-:Y:S02]  /*02d0*/  UMOV UR6, 0x100 ;  /* 0x0000010000067882 */ /* 0x000fe40000000000 */
[----:B------:R-:W-:-:S04]  /*02e0*/  UIADD3 UR6, -UR6, 0x100000, URZ ;  /* 0x0010000006067890 */ /* 0x000fc8000fffe13f */
[----:B------:R-:W-:Y:S02]  /*02f0*/  USHF.L.U32 UR7, UR6, 0xb, URZ ;  /* 0x0000000b06077899 */ /* 0x000fe4000800063f */
[----:B------:R-:W-:Y:S02]  /*0300*/  USHF.L.U32 UR6, UR6, 0x1, URZ ;  /* 0x0000000106067899 */ /* 0x000fe4000800063f */
[----:B-1----:R-:W-:Y:S02]  /*0310*/  ULEA UR8, UR8, UR4, 0x18 ;  /* 0x0000000408087291 */ /* 0x002fe4000f8ec03f */
[----:B------:R-:W-:-:S04]  /*0320*/  UIADD3 UR4, -UR5, 0x100000, URZ ;  /* 0x0010000005047890 */ /* 0x000fc8000fffe13f */
[----:B------:R-:W-:Y:S02]  /*0330*/  USHF.L.U32 UR5, UR4, 0xb, URZ ;  /* 0x0000000b04057899 */ /* 0x000fe4000800063f */
[----:B------:R-:W-:Y:S01]  /*0340*/  USHF.L.U32 UR4, UR4, 0x1, URZ ;  /* 0x0000000104047899 */ /* 0x000fe2000800063f */
[----:B------:R-:W1:Y:S11]  /*0350*/  FENCE.VIEW.ASYNC.S ;  /* 0x00000000000073c6 */ /* 0x000e760000000000 */
[----:B-1----:R1:W2:Y:S01]  /*0360*/  SYNCS.EXCH.64 URZ, [UR8], UR4 ;  /* 0x00000004083f75b2 */ /* 0x0022a20008000100 */
[----:B------:R1:W3:Y:S01]  /*0370*/  SYNCS.EXCH.64 URZ, [UR8+0x70], UR6 ;  /* 0x00007006083f75b2 */ /* 0x0002e20008000100 */
[----:B------:R1:W4:Y:S01]  /*0380*/  SYNCS.EXCH.64 URZ, [UR8+0x8], UR4 ;  /* 0x00000804083f75b2 */ /* 0x0003220008000100 */
[----:B------:R1:W0:Y:S01]  /*0390*/  SYNCS.EXCH.64 URZ, [UR8+0x78], UR6 ;  /* 0x00007806083f75b2 */ /* 0x0002220008000100 */
        /* <DEDUP_REMOVED lines=23> */
[----:B------:R1:W0:Y:S02]  /*0510*/  SYNCS.EXCH.64 URZ, [UR8+0xd8], UR6 ;  /* 0x0000d806083f75b2 */ /* 0x0002240008000100 */
[----:B-1234-:R-:W-:Y:S01]  /*0520*/  NOP ;  /* 0x0000000000007918 */ /* 0x01efe20000000000 */
.L_x_3:
[----:B------:R-:W-:Y:S05]  /*0530*/  BSYNC B0 ;  /* 0x0000000000007941 */ /* 0x000fea0003800000 */
.L_x_2:
[----:B------:R-:W1:Y:S01]  /*0540*/  SHFL.IDX PT, R0, R0, RZ, 0x1f ;  /* 0x00001fff00007589 */ /* 0x000e6200000e0000 */
[----:B------:R-:W-:Y:S01]  /*0550*/  ELECT P0, URZ, PT ;  /* 0x00000000003f782f */ /* 0x000fe20003800000 */
[----:B------:R-:W2:Y:S01]  /*0560*/  S2UR UR17, SR_CTAID.Y ;  /* 0x00000000001179c3 */ /* 0x000ea20000002600 */
[----:B------:R-:W-:Y:S01]  /*0570*/  ULDC UR5, c[0x0][0x65c] ;  /* 0x0001970000057ab9 */ /* 0x000fe20000000800 */
[----:B------:R-:W-:Y:S01]  /*0580*/  UMOV UR12, 0x20 ;  /* 0x00000020000c7882 */ /* 0x000fe20000000000 */
[----:B------:R-:W-:Y:S01]  /*0590*/  UISETP.NE.AND UP2, UPT, UR5, 0x1, UPT ;  /* 0x000000010500788c */ /* 0x000fe2000bf45270 */
[----:B------:R-:W-:Y:S01]  /*05a0*/  NOP ;  /* 0x0000000000007918 */ /* 0x000fe20000000000 */
[----:B------:R-:W-:Y:S02]  /*05b0*/  NOP ;  /* 0x0000000000007918 */ /* 0x000fe40000000000 */
[----:B------:R-:W-:Y:S01]  /*05c0*/  UP2UR UR7, UPR, URZ, 0x4 ;  /* 0x000000043f077883 */ /* 0x000fe20008000000 */
[----:B------:R-:W3:Y:S01]  /*05d0*/  S2UR UR4, SR_CTAID.X ;  /* 0x00000000000479c3 */ /* 0x000ee20000002500 */
[----:B------:R-:W-:-:S02]  /*05e0*/  PLOP3.LUT P2, PT, PT, PT, UP2, 0x80, 0x0 ;  /* 0x000000000000781c */ /* 0x000fc40003f4f028 */
[----:B------:R-:W-:Y:S02]  /*05f0*/  PLOP3.LUT P4, PT, PT, PT, UP2, 0x80, 0x0 ;  /* 0x000000000000781c */ /* 0x000fe40003f8f028 */
[----:B------:R-:W-:Y:S01]  /*0600*/  IMAD.U32 R6, RZ, RZ, UR7 ;  /* 0x00000007ff067e24 */ /* 0x000fe2000f8e00ff */
[----:B------:R-:W-:Y:S01]  /*0610*/  @UP2 ULDC UR14, c[0x0][0x10] ;  /* 0x00000400000e2ab9 */ /* 0x000fe20000000800 */
[----:B------:R-:W-:Y:S01]  /*0620*/  @UP2 UMOV UR9, URZ ;  /* 0x0000003f00092c82 */ /* 0x000fe20008000000 */
[----:B------:R-:W-:Y:S01]  /*0630*/  @!UP2 ULDC UR11, c[0x0][0xc] ;  /* 0x00000300000baab9 */ /* 0x000fe20000000800 */
[----:B------:R-:W-:Y:S01]  /*0640*/  PLOP3.LUT P3, PT, PT, PT, UP2, 0x80, 0x0 ;  /* 0x000000000000781c */ /* 0x000fe20003f6f028 */
[----:B------:R4:W-:Y:S01]  /*0650*/  STL [R1+0xa4], R6 ;  /* 0x0000a40601007387 */ /* 0x0009e20000100800 */
[----:B-1----:R-:W-:Y:S01]  /*0660*/  ISETP.NE.OR P0, PT, R0, RZ, !P0 ;  /* 0x000000ff0000720c */ /* 0x002fe20004705670 */
[----:B--2---:R-:W-:Y:S02]  /*0670*/  @UP2 UMOV UR7, UR17 ;  /* 0x0000001100072c82 */ /* 0x004fe40008000000 */
[----:B------:R-:W-:Y:S01]  /*0680*/  @UP2 UMOV UR8, UR7 ;  /* 0x0000000700082c82 */ /* 0x000fe20008000000 */
[----:B------:R-:W-:Y:S01]  /*0690*/  @!UP2 UMOV UR7, UR17 ;  /* 0x000000110007ac82 */ /* 0x000fe20008000000 */
[----:B---3--:R-:W-:-:S08]  /*06a0*/  @UP2 UIMAD.WIDE.U32 UR14, UR4, UR14, UR8 ;  /* 0x0000000e040e22a5 */ /* 0x008fd0000f8e0008 */
[----:B------:R-:W-:Y:S01]  /*06b0*/  VOTEU.ALL UP0, P0 ;  /* 0x00000000003f7886 */ /* 0x000fe20000000000 */
[----:B------:R-:W-:Y:S01]  /*06c0*/  VOTEU.ALL UP1, P0 ;  /* 0x00000000003f7886 */ /* 0x000fe20000020000 */
[----:B0-----:R-:W-:-:S03]  /*06d0*/  IMAD.U32 R2, RZ, RZ, UR14 ;  /* 0x0000000eff027e24 */ /* 0x001fc6000f8e00ff */
[----:B------:R-:W0:Y:S01]  /*06e0*/  @!UP0 S2UR UR6, SR_CgaCtaId ;  /* 0x00000000000689c3 */ /* 0x000e220000008800 */
[----:B------:R-:W-:Y:S01]  /*06f0*/  @!UP0 UMOV UR5, 0x400 ;  /* 0x0000040000058882 */ /* 0x000fe20000000000 */
[----:B------:R-:W-:-:S04]  /*0700*/  @!UP0 UIADD3 UR12, -UR12, 0x100000, URZ ;  /* 0x001000000c0c8890 */ /* 0x000fc8000fffe13f */
[----:B------:R-:W-:Y:S02]  /*0710*/  @!UP0 USHF.L.U32 UR13, UR12, 0xb, URZ ;  /* 0x0000000b0c0d8899 */ /* 0x000fe4000800063f */
[----:B------:R-:W-:Y:S01]  /*0720*/  @!UP0 USHF.L.U32 UR12, UR12, 0x1, URZ ;  /* 0x000000010c0c8899 */ /* 0x000fe2000800063f */
[----:B------:R-:W-:Y:S01]  /*0730*/  IMAD.U32 R3, RZ, RZ, UR15 ;  /* 0x0000000fff037e24 */ /* 0x000fe2000f8e00ff */
[----:B0-----:R-:W-:Y:S01]  /*0740*/  @!UP0 ULEA UR16, UR6, UR5, 0x18 ;  /* 0x0000000506108291 */ /* 0x001fe2000f8ec03f */
[----:B------:R-:W-:Y:S01]  /*0750*/  VOTEU.ALL UP0, P0 ;  /* 0x00000000003f7886 */ /* 0x000fe20000000000 */
[----:B------:R-:W-:Y:S01]  /*0760*/  PLOP3.LUT P0, PT, PT, PT, UP2, 0x80, 0x0 ;  /* 0x000000000000781c */ /* 0x000fe20003f0f028 */
[----:B------:R-:W-:Y:S01]  /*0770*/  UMOV UR5, URZ ;  /* 0x0000003f00057c82 */ /* 0x000fe20008000000 */
[----:B------:R-:W-:Y:S01]  /*0780*/  @UP2 UMOV UR6, URZ ;  /* 0x0000003f00062c82 */ /* 0x000fe20008000000 */
[----:B------:R-:W-:Y:S02]  /*0790*/  @!UP2 UIMAD.WIDE.U32 UR8, UR11, UR7, UR4 ;  /* 0x000000070b08a2a5 */ /* 0x000fe4000f8e0004 */
[----:B------:R-:W-:-:S04]  /*07a0*/  @UP2 UIADD3 UR6, UR15, UR6, URZ ;  /* 0x000000060f062290 */ /* 0x000fc8000fffe03f */
[----:B------:R-:W-:Y:S01]  /*07b0*/  IMAD.U32 R5, RZ, RZ, UR9 ;  /* 0x00000009ff057e24 */ /* 0x000fe2000f8e00ff */
[----:B------:R-:W0:Y:S02]  /*07c0*/  FENCE.VIEW.ASYNC.S ;  /* 0x00000000000073c6 */ /* 0x000e240000000000 */
[----:B0-----:R4:W0:Y:S01]  /*07d0*/  @!UP0 SYNCS.EXCH.64 URZ, [UR16+0xf0], UR12 ;  /* 0x0000f00c103f85b2 */ /* 0x0018220008000100 */
[----:B------:R-:W-:Y:S02]  /*07e0*/  @P2 IMAD.U32 R7, RZ, RZ, UR6 ;  /* 0x00000006ff072e24 */ /* 0x000fe4000f8e00ff */
[----:B------:R-:W-:Y:S02]  /*07f0*/  @P0 IMAD.MOV.U32 R8, RZ, RZ, R2 ;  /* 0x000000ffff080224 */ /* 0x000fe400078e0002 */
[----:B------:R-:W-:Y:S02]  /*0800*/  IMAD.U32 R2, RZ, RZ, UR8 ;  /* 0x00000008ff027e24 */ /* 0x000fe4000f8e00ff */
[----:B------:R-:W-:-:S02]  /*0810*/  @!P4 IMAD.MOV.U32 R7, RZ, RZ, R5 ;  /* 0x000000ffff07c224 */ /* 0x000fc400078e0005 */
[----:B------:R-:W-:Y:S02]  /*0820*/  @!P3 IMAD.MOV.U32 R8, RZ, RZ, R2 ;  /* 0x000000ffff08b224 */ /* 0x000fe400078e0002 */
[----:B------:R-:W-:Y:S01]  /*0830*/  IMAD.U32 R3, RZ, RZ, UR9 ;  /* 0x00000009ff037e24 */ /* 0x000fe2000f8e00ff */
[----:B------:R4:W-:Y:S01]  /*0840*/  STL [R1+0x88], R7 ;  /* 0x0000880701007387 */ /* 0x0009e20000100800 */
[----:B------:R-:W-:-:S03]  /*0850*/  IMAD.U32 R4, RZ, RZ, UR8 ;  /* 0x00000008ff047e24 */ /* 0x000fc6000f8e00ff */
[----:B------:R4:W-:Y:S01]  /*0860*/  STL [R1+0x8c], R8 ;  /* 0x00008c0801007387 */ /* 0x0009e20000100800 */
[----:B------:R4:W0:Y:S01]  /*0870*/  @!UP1 SYNCS.EXCH.64 URZ, [UR16+0xf8], UR12 ;  /* 0x0000f80c103f95b2 */ /* 0x0008220008000100 */
[----:B------:R-:W-:Y:S01]  /*0880*/  NOP ;  /* 0x0000000000007918 */ /* 0x000fe20000000000 */
[----:B0-----:R-:W-:Y:S06]  /*0890*/  BAR.SYNC.DEFER_BLOCKING 0x0 ;  /* 0x0000000000007b1d */ /* 0x001fec0000010000 */
[----:B------:R-:W-:Y:S05]  /*08a0*/  @!P1 BRA `(.L_x_4) ;  /* 0x0000011400f89947 */ /* 0x000fea0003800000 */
[----:B------:R-:W-:-:S06]  /*08b0*/  UISETP.GT.U32.AND UP0, UPT, UR18, 0x1, UPT ;  /* 0x000000011200788c */ /* 0x000fcc000bf04070 */
[----:B------:R-:W-:-:S13]  /*08c0*/  PLOP3.LUT P0, PT, PT, PT, UP0, 0x80, 0x0 ;  /* 0x000000000000781c */ /* 0x000fda0003f0f008 */
[----:B----4-:R-:W-:Y:S05]  /*08d0*/  @P0 EXIT ;  /* 0x000000000000094d */ /* 0x010fea0003800000 */
[----:B------:R-:W-:Y:S01]  /*08e0*/  UMOV UR6, 0xffffffff ;  /* 0xffffffff00067882 */ /* 0x000fe20000000000 */
[----:B------:R-:W-:Y:S01]  /*08f0*/  ULDC.64 UR8, c[0x0][0x650] ;  /* 0x0001940000087ab9 */ /* 0x000fe20000000a00 */
[----:B------:R-:W-:Y:S01]  /*0900*/  IMAD.U32 R2, RZ, RZ, UR6 ;  /* 0x00000006ff027e24 */ /* 0x000fe2000f8e00ff */
[----:B------:R-:W-:Y:S01]  /*0910*/  ISETP.GE.U32.AND P0, PT, R8, UR8, PT ;  /* 0x0000000808007c0c */ /* 0x000fe2000bf06070 */
[----:B------:R-:W-:Y:S01]  /*0920*/  UMOV UR8, 0xffffffff ;  /* 0xffffffff00087882 */ /* 0x000fe20000000000 */
[----:B------:R-:W-:Y:S01]  /*0930*/  IMAD.U32 R23, RZ, RZ, UR6 ;  /* 0x00000006ff177e24 */ /* 0x000fe2000f8e00ff */
[----:B------:R-:W-:Y:S01]  /*0940*/  PRMT R0, RZ, 0x7610, R0 ;  /* 0x00007610ff007816 */ /* 0x000fe20000000000 */
[----:B------:R0:W-:Y:S01]  /*0950*/  STL [R1+0x94], R2 ;  /* 0x0000940201007387 */ /* 0x0001e20000100800 */
[----:B------:R-:W-:Y:S01]  /*0960*/  ISETP.GE.U32.AND.EX P0, PT, R7, UR9, PT, P0 ;  /* 0x0000000907007c0c */ /* 0x000fe2000bf06100 */
[----:B------:R-:W-:-:S12]  /*0970*/  IMAD.U32 R22, RZ, RZ, UR8 ;  /* 0x00000008ff167e24 */ /* 0x000fd8000f8e00ff */
[----:B0-----:R-:W-:Y:S05]  /*0980*/  @P0 BRA `(.L_x_5) ;  /* 0x0000000400940947 */ /* 0x001fea0003800000 */
[----:B------:R-:W-:Y:S01]  /*0990*/  I2FP.F32.U32 R0, UR4 ;  /* 0x0000000400007c45 */ /* 0x000fe20008201000 */
[----:B------:R-:W-:Y:S01]  /*09a0*/  ULDC.64 UR16, c[0x0][0x628] ;  /* 0x00018a0000107ab9 */ /* 0x000fe20000000a00 */
[----:B------:R-:W-:Y:S01]  /*09b0*/  ULDC UR6, c[0x0][0x150] ;  /* 0x0000540000067ab9 */ /* 0x000fe20000000800 */
[----:B------:R-:W-:Y:S01]  /*09c0*/  ISETP.NE.U32.AND P0, PT, RZ, UR16, PT ;  /* 0x00000010ff007c0c */ /* 0x000fe2000bf05070 */
[----:B------:R-:W-:Y:S01]  /*09d0*/  ULDC UR15, c[0x0][0x630] ;  /* 0x00018c00000f7ab9 */ /* 0x000fe20000000800 */
[----:B------:R-:W-:Y:S01]  /*09e0*/  FMUL R0, R0, UR6 ;  /* 0x0000000600007c20 */ /* 0x000fe20008400000 */
[----:B------:R-:W-:Y:S01]  /*09f0*/  R2UR UR18, R8 ;  /* 0x00000000081272ca */ /* 0x000fe200000e0000 */
[----:B------:R-:W-:Y:S01]  /*0a00*/  ULDC UR20, c[0x0][0x154] ;  /* 0x0000550000147ab9 */ /* 0x000fe20000000800 */
[----:B------:R-:W-:Y:S01]  /*0a10*/  ISETP.NE.AND.EX P0, PT, RZ, UR17, PT, P0 ;  /* 0x00000011ff007c0c */ /* 0x000fe2000bf05300 */
[----:B------:R0:W1:Y:S01]  /*0a20*/  F2I.U32.TRUNC.NTZ R2, R0 ;  /* 0x0000000000027305 */ /* 0x000062000020f000 */
[----:B------:R-:W-:-:S02]  /*0a30*/  R2UR UR19, R7 ;  /* 0x00000000071372ca */ /* 0x000fc400000e0000 */
[----:B------:R-:W-:Y:S02]  /*0a40*/  R2UR UR8, R8 ;  /* 0x00000000080872ca */ /* 0x000fe400000e0000 */
[----:B------:R-:W-:-:S07]  /*0a50*/  R2UR UR9, R7 ;  /* 0x00000000070972ca */ /* 0x000fce00000e0000 */
[----:B0-----:R-:W-:Y:S08]  /*0a60*/  @!P0 BRA `(.L_x_6) ;  /* 0x0000000000308947 */ /* 0x001ff00003800000 */
[----:B------:R-:W-:Y:S01]  /*0a70*/  R2UR UR8, R8 ;  /* 0x00000000080872ca */ /* 0x000fe200000e0000 */
[----:B------:R-:W-:Y:S01]  /*0a80*/  ULDC UR6, c[0x0][0x634] ;  /* 0x00018d0000067ab9 */ /* 0x000fe20000000800 */
[----:B------:R-:W-:-:S11]  /*0a90*/  R2UR UR14, R7 ;  /* 0x00000000070e72ca */ /* 0x000fd600000e0000 */
[----:B------:R-:W-:-:S04]  /*0aa0*/  UIADD3 UR6, UP0, UR8, UR6, URZ ;  /* 0x0000000608067290 */ /* 0x000fc8000ff1e03f */
[----:B------:R-:W-:-:S04]  /*0ab0*/  UIADD3.X UR14, URZ, UR14, URZ, UP0, !UPT ;  /* 0x0000000e3f0e7290 */ /* 0x000fc800087fe43f */
[----:B------:R-:W-:-:S04]  /*0ac0*/  UIMAD.WIDE.U32 UR8, UR14, UR16, URZ ;  /* 0x000000100e0872a5 */ /* 0x000fc8000f8e003f */
[----:B------:R-:W-:Y:S02]  /*0ad0*/  UIMAD.WIDE.U32 UR10, UP0, UR6, UR17, UR8 ;  /* 0x00000011060a72a5 */ /* 0x000fe4000f800008 */
[----:B------:R-:W-:Y:S02]  /*0ae0*/  UIMAD.WIDE.U32 UR8, UR6, UR16, URZ ;  /* 0x00000010060872a5 */ /* 0x000fe4000f8e003f */
[----:B------:R-:W-:Y:S02]  /*0af0*/  UIADD3.X UR13, URZ, URZ, URZ, UP0, !UPT ;  /* 0x0000003f3f0d7290 */ /* 0x000fe400087fe43f */
[----:B------:R-:W-:Y:S01]  /*0b00*/  UIADD3 URZ, UP0, UR9, UR10, URZ ;  /* 0x0000000a093f7290 */ /* 0x000fe2000ff1e03f */
[----:B------:R-:W-:-:S03]  /*0b10*/  UMOV UR12, UR11 ;  /* 0x0000000b000c7c82 */ /* 0x000fc60008000000 */
[----:B------:R-:W-:-:S12]  /*0b20*/  UIMAD.WIDE.U32.X UR8, UR14, UR17, UR12, UP0 ;  /* 0x000000110e0872a5 */ /* 0x000fd800080e040c */
.L_x_6:
[----:B------:R-:W-:Y:S01]  /*0b30*/  USHF.R.U64 UR5, UR8, UR15, UR9 ;  /* 0x0000000f08057299 */ /* 0x000fe20008001209 */
[----:B------:R-:W-:Y:S01]  /*0b40*/  I2FP.F32.U32 R0, UR7 ;  /* 0x0000000700007c45 */ /* 0x000fe20008201000 */
[----:B------:R-:W-:Y:S01]  /*0b50*/  USHF.R.U32.HI UR6, URZ, UR15, UR9 ;  /* 0x0000000f3f067299 */ /* 0x000fe20008011609 */
[----:B-1----:R-:W-:Y:S01]  /*0b60*/  R2UR UR12, R2 ;  /* 0x00000000020c72ca */ /* 0x002fe200000e0000 */
[----:B------:R-:W-:Y:S02]  /*0b70*/  UIADD3 UR15, UP0, URZ, -UR5, URZ ;  /* 0x800000053f0f7290 */ /* 0x000fe4000ff1e03f */
[----:B------:R-:W-:Y:S01]  /*0b80*/  FMUL R0, R0, UR20 ;  /* 0x0000001400007c20 */ /* 0x000fe20008400000 */
[----:B------:R-:W-:Y:S01]  /*0b90*/  ULDC.64 UR8, c[0x0][0x620] ;  /* 0x0001880000087ab9 */ /* 0x000fe20000000a00 */
[----:B------:R-:W-:Y:S01]  /*0ba0*/  UIADD3.X UR6, URZ, ~UR6, URZ, UP0, !UPT ;  /* 0x800000063f067290 */ /* 0x000fe200087fe43f */
[----:B------:R-:W-:Y:S01]  /*0bb0*/  UMOV UR10, UR18 ;  /* 0x00000012000a7c82 */ /* 0x000fe20008000000 */
[----:B------:R-:W-:-:S02]  /*0bc0*/  UMOV UR11, UR19 ;  /* 0x00000013000b7c82 */ /* 0x000fc40008000000 */
[----:B------:R-:W-:Y:S01]  /*0bd0*/  UIMAD UR6, UR6, UR8, URZ ;  /* 0x00000008060672a4 */ /* 0x000fe2000f8e023f */
[----:B------:R-:W0:Y:S01]  /*0be0*/  F2I.U32.TRUNC.NTZ R0, R0 ;  /* 0x0000000000007305 */ /* 0x000e22000020f000 */
[----:B------:R-:W-:Y:S02]  /*0bf0*/  UIMAD.WIDE.U32 UR10, UR15, UR8, UR10 ;  /* 0x000000080f0a72a5 */ /* 0x000fe4000f8e000a */
[----:B------:R-:W-:Y:S01]  /*0c00*/  UIMAD UR15, UR15, UR9, UR6 ;  /* 0x000000090f0f72a4 */ /* 0x000fe2000f8e0206 */
[----:B------:R-:W-:Y:S01]  /*0c10*/  ULDC UR22, c[0x0][0x658] ;  /* 0x0001960000167ab9 */ /* 0x000fe20000000800 */
[----:B------:R-:W-:Y:S02]  /*0c20*/  UMOV UR20, 0xffffffff ;  /* 0xffffffff00147882 */ /* 0x000fe40000000000 */
[----:B------:R-:W-:Y:S01]  /*0c30*/  UIADD3 UR15, UR11, UR15, URZ ;  /* 0x0000000f0b0f7290 */ /* 0x000fe2000fffe03f */
[----:B------:R-:W-:Y:S01]  /*0c40*/  ULDC UR16, c[0x0][0x618] ;  /* 0x0001860000107ab9 */ /* 0x000fe20000000800 */
[----:B------:R-:W-:Y:S01]  /*0c50*/  ULDC.64 UR8, c[0x0][0x640] ;  /* 0x0001900000087ab9 */ /* 0x000fe20000000a00 */
[----:B------:R-:W-:Y:S01]  /*0c60*/  USHF.L.U32 UR11, UR20, UR22, URZ ;  /* 0x00000016140b7299 */ /* 0x000fe2000800063f */
[----:B------:R-:W-:Y:S01]  /*0c70*/  ISETP.NE.U32.AND P0, PT, RZ, UR8, PT ;  /* 0x00000008ff007c0c */ /* 0x000fe2000bf05070 */
[----:B------:R-:W-:-:S02]  /*0c80*/  USHF.R.U64 UR20, UR10, UR16, UR15 ;  /* 0x000000100a147299 */ /* 0x000fc4000800120f */
[----:B------:R-:W-:Y:S01]  /*0c90*/  USHF.R.U32.HI UR10, URZ, UR16, UR15 ;  /* 0x000000103f0a7299 */ /* 0x000fe2000801160f */
[----:B0-----:R-:W-:Y:S01]  /*0ca0*/  R2UR UR14, R0 ;  /* 0x00000000000e72ca */ /* 0x001fe200000e0000 */
[----:B------:R-:W-:Y:S01]  /*0cb0*/  ULDC UR18, c[0x0][0x608] ;  /* 0x0001820000127ab9 */ /* 0x000fe20000000800 */
[----:B------:R-:W-:Y:S01]  /*0cc0*/  ISETP.NE.AND.EX P0, PT, RZ, UR9, PT, P0 ;  /* 0x00000009ff007c0c */ /* 0x000fe2000bf05300 */
[----:B------:R-:W-:Y:S02]  /*0cd0*/  USHF.R.U64 UR24, UR20, UR18, UR10 ;  /* 0x0000001214187299 */ /* 0x000fe4000800120a */
[----:B------:R-:W-:Y:S01]  /*0ce0*/  USHF.R.U32.HI UR10, URZ, UR18, UR10 ;  /* 0x000000123f0a7299 */ /* 0x000fe2000801160a */
[----:B------:R-:W-:Y:S01]  /*0cf0*/  UMOV UR17, 0x1 ;  /* 0x0000000100117882 */ /* 0x000fe20000000000 */
[----:B------:R-:W-:Y:S02]  /*0d00*/  UIADD3 UR12, -UR12, URZ, URZ ;  /* 0x0000003f0c0c7290 */ /* 0x000fe4000fffe13f */
[----:B------:R-:W-:-:S02]  /*0d10*/  USHF.R.U64 UR25, UR24, UR22, UR10 ;  /* 0x0000001618197299 */ /* 0x000fc4000800120a */
[----:B------:R-:W-:Y:S01]  /*0d20*/  USHF.L.U32 UR16, UR17, UR22, URZ ;  /* 0x0000001611107299 */ /* 0x000fe2000800063f */
[----:B------:R-:W-:Y:S01]  /*0d30*/  ULDC UR13, c[0x0][0x144] ;  /* 0x00005100000d7ab9 */ /* 0x000fe20000000800 */
[----:B------:R-:W-:Y:S01]  /*0d40*/  ULDC UR6, c[0x0][0x600] ;  /* 0x0001800000067ab9 */ /* 0x000fe20000000800 */
[----:B------:R-:W-:Y:S02]  /*0d50*/  ULOP3.LUT UR17, URZ, UR11, URZ, 0x33, !UPT ;  /* 0x0000000b3f117292 */ /* 0x000fe4000f8e333f */
[----:B------:R-:W-:Y:S02]  /*0d60*/  USHF.R.U32.HI UR11, URZ, UR22, UR10 ;  /* 0x000000163f0b7299 */ /* 0x000fe4000801160a */
[----:B------:R-:W-:Y:S02]  /*0d70*/  UIADD3 UR19, UR6, -0x1, URZ ;  /* 0xffffffff06137890 */ /* 0x000fe4000fffe03f */
[----:B------:R-:W-:Y:S02]  /*0d80*/  UIADD3 UR21, -UR14, URZ, URZ ;  /* 0x0000003f0e157290 */ /* 0x000fe4000fffe13f */
[----:B------:R-:W-:Y:S01]  /*0d90*/  UIMAD UR4, UR13, UR12, UR4 ;  /* 0x0000000c0d0472a4 */ /* 0x000fe2000f8e0204 */
[----:B------:R-:W-:Y:S01]  /*0da0*/  ULDC UR26, c[0x0][0x148] ;  /* 0x00005200001a7ab9 */ /* 0x000fe20000000800 */
[----:B------:R-:W-:Y:S01]  /*0db0*/  ULDC UR22, c[0x0][0x648] ;  /* 0x0001920000167ab9 */ /* 0x000fe20000000800 */
[----:B------:R-:W-:Y:S01]  /*0dc0*/  ULDC UR23, c[0x0][0x638] ;  /* 0x00018e0000177ab9 */ /* 0x000fe20000000800 */
[----:B------:R-:W-:Y:S01]  /*0dd0*/  UMOV UR10, UR25 ;  /* 0x00000019000a7c82 */ /* 0x000fe20008000000 */
[----:B------:R-:W-:Y:S07]  /*0de0*/  @!P0 BRA `(.L_x_7) ;  /* 0x0000000000308947 */ /* 0x000fee0003800000 */
[----:B------:R-:W-:Y:S02]  /*0df0*/  ULDC UR14, c[0x0][0x64c] ;  /* 0x00019300000e7ab9 */ /* 0x000fe40000000800 */
        /* <DEDUP_REMOVED lines=8> */
[----:B------:R-:W-:-:S07]  /*0e80*/  UIMAD.WIDE.U32.X UR8, UR18, UR9, UR14, UP0 ;  /* 0x00000009120872a5 */ /* 0x000fce00080e040e */
[----:B------:R-:W-:Y:S01]  /*0e90*/  UMOV UR10, UR8 ;  /* 0x00000008000a7c82 */ /* 0x000fe20008000000 */
[----:B------:R-:W-:-:S05]  /*0ea0*/  UMOV UR11, UR9 ;  /* 0x00000009000b7c82 */ /* 0x000fca0008000000 */
.L_x_7:
[----:B------:R-:W-:Y:S01]  /*0eb0*/  R2UR UR8, R6 ;  /* 0x00000000060872ca */ /* 0x000fe200000e0000 */
[----:B------:R-:W-:Y:S01]  /*0ec0*/  IMAD.U32 R2, RZ, RZ, UR5 ;  /* 0x00000005ff027e24 */ /* 0x000fe2000f8e00ff */
[----:B------:R-:W-:Y:S01]  /*0ed0*/  ULOP3.LUT UR17, UR24, UR17, URZ, 0xc0, !UPT ;  /* 0x0000001118117292 */ /* 0x000fe2000f8ec03f */
[----:B------:R-:W-:Y:S01]  /*0ee0*/  IMAD.MOV.U32 R0, RZ, RZ, 0x1 ;  /* 0x00000001ff007424 */ /* 0x000fe200078e00ff */
[----:B------:R-:W-:Y:S02]  /*0ef0*/  ULOP3.LUT UR19, UR20, UR19, URZ, 0xc0, !UPT ;  /* 0x0000001314137292 */ /* 0x000fe4000f8ec03f */
[----:B------:R0:W-:Y:S07]  /*0f00*/  STL [R1+0x94], R2 ;  /* 0x0000940201007387 */ /* 0x0001ee0000100800 */
[----:B------:R-:W-:-:S02]  /*0f10*/  UISETP.NE.AND UP0, UPT, UR8, URZ, UPT ;  /* 0x0000003f0800728c */ /* 0x000fc4000bf05270 */
[----:B------:R-:W-:-:S04]  /*0f20*/  USHF.R.U64 UR8, UR10, UR22, UR11 ;  /* 0x000000160a087299 */ /* 0x000fc8000800120b */
[----:B------:R-:W-:-:S05]  /*0f30*/  UIMAD UR16, UR16, UR8, UR17 ;  /* 0x00000008101072a4 */ /* 0x000fca000f8e0211 */
[----:B------:R-:W-:Y:S02]  /*0f40*/  @UP0 UIMAD UR4, UR26, UR21, UR7 ;  /* 0x000000151a0402a4 */ /* 0x000fe4000f8e0207 */
[----:B------:R-:W-:-:S03]  /*0f50*/  UIADD3 UR7, -UR8, URZ, URZ ;  /* 0x0000003f08077290 */ /* 0x000fc6000fffe13f */
[----:B------:R-:W-:Y:S01]  /*0f60*/  ULDC UR8, c[0x0][0x610] ;  /* 0x0001840000087ab9 */ /* 0x000fe20000000800 */
[----:B------:R-:W-:Y:S02]  /*0f70*/  UIMAD UR7, UR7, UR23, UR25 ;  /* 0x00000017070772a4 */ /* 0x000fe4000f8e0219 */
[----:B------:R-:W-:Y:S02]  /*0f80*/  UIMAD UR4, UR16, UR8, UR4 ;  /* 0x00000008100472a4 */ /* 0x000fe4000f8e0204 */
[----:B------:R-:W-:-:S04]  /*0f90*/  UIMAD UR7, UR7, UR6, UR19 ;  /* 0x00000006070772a4 */ /* 0x000fc8000f8e0213 */
[----:B------:R-:W-:Y:S02]  /*0fa0*/  USEL UR6, UR7, UR4, !UP0 ;  /* 0x0000000407067287 */ /* 0x000fe4000c000000 */
[----:B------:R-:W-:-:S04]  /*0fb0*/  USEL UR4, UR4, UR7, !UP0 ;  /* 0x0000000704047287 */ /* 0x000fc8000c000000 */
[----:B------:R-:W-:Y:S02]  /*0fc0*/  IMAD.U32 R22, RZ, RZ, UR6 ;  /* 0x00000006ff167e24 */ /* 0x000fe4000f8e00ff */
[----:B0-----:R-:W-:-:S07]  /*0fd0*/  IMAD.U32 R23, RZ, RZ, UR4 ;  /* 0x00000004ff177e24 */ /* 0x001fce000f8e00ff */
.L_x_5:
[----:B------:R-:W-:-:S08]  /*0fe0*/  NOP ;  /* 0x0000000000007918 */ /* 0x000fd00000000000 */
[----:B------:R-:W0:Y:S02]  /*0ff0*/  USETMAXREG.TRY_ALLOC.CTAPOOL UP0, 0xf0 ;  /* 0x000000f0000079c8 */ /* 0x000e240008000600 */
[----:B0-----:R-:W-:-:S13]  /*1000*/  PLOP3.LUT P0, PT, PT, PT, UP0, 0x80, 0x0 ;  /* 0x000000000000781c */ /* 0x001fda0003f0f008 */
[----:B------:R-:W-:Y:S05]  /*1010*/  @!P0 BRA `(.L_x_5) ;  /* 0xfffffffc00f08947 */ /* 0x000fea000383ffff */
[----:B------:R-:W-:Y:S02]  /*1020*/  ULDC.64 UR4, c[0x0][0x598] ;  /* 0x0001660000047ab9 */ /* 0x000fe40000000a00 */
[----:B------:R-:W-:-:S04]  /*1030*/  ISETP.NE.U32.AND P0, PT, RZ, UR4, PT ;  /* 0x00000004ff007c0c */ /* 0x000fc8000bf05070 */
[----:B------:R-:W-:-:S13]  /*1040*/  ISETP.NE.AND.EX P0, PT, RZ, UR5, PT, P0 ;  /* 0x00000005ff007c0c */ /* 0x000fda000bf05300 */
[----:B------:R-:W-:Y:S05]  /*1050*/  @!P0 BRA `(.L_x_8) ;  /* 0x0000000000248947 */ /* 0x000fea0003800000 */
[----:B------:R-:W0:Y:S01]  /*1060*/  LDC.64 R2, c[0x0][0x598] ;  /* 0x00016600ff027b82 */ /* 0x000e220000000a00 */
[----:B------:R-:W-:Y:S02]  /*1070*/  ULDC.64 UR4, c[0x0][0x208] ;  /* 0x0000820000047ab9 */ /* 0x000fe40000000a00 */
[----:B0-----:R-:W2:Y:S02]  /*1080*/  LDG.E.64 R2, desc[UR4][R2.64] ;  /* 0x0000000402027981 */ /* 0x001ea4000c1e1b00 */
[----:B--2---:R-:W-:-:S04]  /*1090*/  ISETP.NE.U32.AND P0, PT, R2, RZ, PT ;  /* 0x000000ff0200720c */ /* 0x004fc80003f05070 */
[----:B------:R-:W-:-:S13]  /*10a0*/  ISETP.NE.AND.EX P0, PT, R3, RZ, PT, P0 ;  /* 0x000000ff0300720c */ /* 0x000fda0003f05300 */
[----:B------:R-:W-:Y:S05]  /*10b0*/  @!P0 BRA `(.L_x_8) ;  /* 0x00000000000c8947 */ /* 0x000fea0003800000 */
[----:B------:R-:W-:Y:S02]  /*10c0*/  ULDC.64 UR4, c[0x0][0x208] ;  /* 0x0000820000047ab9 */ /* 0x000fe40000000a00 */
[----:B------:R0:W5:Y:S01]  /*10d0*/  LD.E R17, desc[UR4][R2.64] ;  /* 0x0000000402117980 */ /* 0x000162000c101900 */
[----:B------:R-:W-:Y:S05]  /*10e0*/  BRA `(.L_x_9) ;  /* 0x0000000000287947 */ /* 0x000fea0003800000 */
.L_x_8:
[----:B------:R-:W-:Y:S02]  /*10f0*/  ULDC.64 UR4, c[0x0][0x588] ;  /* 0x0001620000047ab9 */ /* 0x000fe40000000a00 */
[----:B------:R-:W-:-:S04]  /*1100*/  ISETP.NE.U32.AND P0, PT, RZ, UR4, PT ;  /* 0x00000004ff007c0c */ /* 0x000fc8000bf05070 */
[----:B------:R-:W-:-:S13]  /*1110*/  ISETP.NE.AND.EX P0, PT, RZ, UR5, PT, P0 ;  /* 0x00000005ff007c0c */ /* 0x000fda000bf05300 */
[----:B------:R-:W-:Y:S05]  /*1120*/  @!P0 BRA `(.L_x_10) ;  /* 0x0000000000108947 */ /* 0x000fea0003800000 */
[----:B------:R-:W0:Y:S01]  /*1130*/  LDC.64 R2, c[0x0][0x588] ;  /* 0x00016200ff027b82 */ /* 0x000e220000000a00 */
[----:B------:R-:W-:Y:S02]  /*1140*/  ULDC.64 UR4, c[0x0][0x208] ;  /* 0x0000820000047ab9 */ /* 0x000fe40000000a00 */
[----:B0-----:R1:W5:Y:S01]  /*1150*/  LDG.E R17, desc[UR4][R2.64] ;  /* 0x0000000402117981 */ /* 0x001362000c1e1900 */
[----:B------:R-:W-:Y:S05]  /*1160*/  BRA `(.L_x_9) ;  /* 0x0000000000087947 */ /* 0x000fea0003800000 */
.L_x_10:
[----:B------:R-:W-:Y:S02]  /*1170*/  ULDC UR4, c[0x0][0x580] ;  /* 0x0001600000047ab9 */ /* 0x000fe40000000800 */
[----:B------:R-:W-:-:S07]  /*1180*/  IMAD.U32 R17, RZ, RZ, UR4 ;  /* 0x00000004ff117e24 */ /* 0x000fce000f8e00ff */
.L_x_9:
[----:B------:R-:W-:Y:S02]  /*1190*/  ULDC.64 UR4, c[0x0][0x5a0] ;  /* 0x0001680000047ab9 */ /* 0x000fe40000000a00 */
[----:B------:R-:W-:-:S04]  /*11a0*/  ISETP.NE.U32.AND P0, PT, RZ, UR4, PT ;  /* 0x00000004ff007c0c */ /* 0x000fc8000bf05070 */
[----:B------:R-:W-:-:S13]  /*11b0*/  ISETP.NE.AND.EX P0, PT, RZ, UR5, PT, P0 ;  /* 0x00000005ff007c0c */ /* 0x000fda000bf05300 */
[----:B------:R-:W-:Y:S05]  /*11c0*/  @!P0 BRA `(.L_x_11) ;  /* 0x0000000000248947 */ /* 0x000fea0003800000 */
[----:B01----:R-:W0:Y:S01]  /*11d0*/  LDC.64 R2, c[0x0][0x5a0] ;  /* 0x00016800ff027b82 */ /* 0x003e220000000a00 */
        /* <DEDUP_REMOVED lines=8> */
.L_x_11:
[----:B------:R-:W-:Y:S02]  /*1260*/  ULDC.64 UR4, c[0x0][0x590] ;  /* 0x0001640000047ab9 */ /* 0x000fe40000000a00 */
[----:B------:R-:W-:-:S04]  /*1270*/  ISETP.NE.U32.AND P0, PT, RZ, UR4, PT ;  /* 0x00000004ff007c0c */ /* 0x000fc8000bf05070 */
[----:B------:R-:W-:-:S13]  /*1280*/  ISETP.NE.AND.EX P0, PT, RZ, UR5, PT, P0 ;  /* 0x00000005ff007c0c */ /* 0x000fda000bf05300 */
[----:B------:R-:W-:Y:S05]  /*1290*/  @!P0 BRA `(.L_x_13) ;  /* 0x0000000000108947 */ /* 0x000fea0003800000 */
[----:B------:R-:W2:Y:S01]  /*12a0*/  LDC.64 R18, c[0x0][0x590] ;  /* 0x00016400ff127b82 */ /* 0x000ea20000000a00 */
[----:B------:R-:W-:Y:S02]  /*12b0*/  ULDC.64 UR4, c[0x0][0x208] ;  /* 0x0000820000047ab9 */ /* 0x000fe40000000a00 */
[----:B--2---:R2:W5:Y:S01]  /*12c0*/  LDG.E R18, desc[UR4][R18.64] ;  /* 0x0000000412127981 */ /* 0x004562000c1e1900 */
[----:B------:R-:W-:Y:S05]  /*12d0*/  BRA `(.L_x_12) ;  /* 0x0000000000087947 */ /* 0x000fea0003800000 */
.L_x_13:
[----:B------:R-:W-:Y:S02]  /*12e0*/  ULDC UR4, c[0x0][0x584] ;  /* 0x0001610000047ab9 */ /* 0x000fe40000000800 */
[----:B------:R-:W-:-:S07]  /*12f0*/  IMAD.U32 R18, RZ, RZ, UR4 ;  /* 0x00000004ff127e24 */ /* 0x000fce000f8e00ff */
.L_x_12:
[----:B------:R-:W-:-:S13]  /*1300*/  LOP3.LUT P0, RZ, R0, 0xff, RZ, 0xc0, !PT ;  /* 0x000000ff00ff7812 */ /* 0x000fda000780c0ff */
[----:B------:R-:W-:Y:S05]  /*1310*/  @!P0 EXIT ;  /* 0x000000000000894d */ /* 0x000fea0003800000 */
[----:B------:R-:W-:Y:S02]  /*1320*/  ULDC UR4, c[0x0][0x28c] ;  /* 0x0000a30000047ab9 */ /* 0x000fe40000000800 */
[----:B------:R-:W-:-:S04]  /*1330*/  UIADD3 UR4, UR4, 0x1f, URZ ;  /* 0x0000001f04047890 */ /* 0x000fc8000fffe03f */
[----:B------:R-:W-:-:S04]  /*1340*/  USHF.R.S32.HI UR5, URZ, 0x1f, UR4 ;  /* 0x0000001f3f057899 */ /* 0x000fc80008011404 */
[----:B------:R-:W-:-:S03]  /*1350*/  ULEA.HI UR5, UR5, UR4, URZ, 0x5 ;  /* 0x0000000405057291 */ /* 0x000fc6000f8f283f */
[----:B------:R-:W-:Y:S01]  /*1360*/  UMOV UR4, URZ ;  /* 0x0000003f00047c82 */ /* 0x000fe20008000000 */
[----:B------:R-:W-:Y:S01]  /*1370*/  USHF.R.S32.HI UR6, URZ, 0x5, UR5 ;  /* 0x000000053f067899 */ /* 0x000fe20008011405 */
[----:B01----:R-:W-:Y:S02]  /*1380*/  IMAD.U32 R2, RZ, RZ, UR4 ;  /* 0x00000004ff027e24 */ /* 0x003fe4000f8e00ff */
[----:B------:R-:W-:Y:S02]  /*1390*/  UMOV UR5, URZ ;  /* 0x0000003f00057c82 */ /* 0x000fe40008000000 */
[----:B------:R-:W-:Y:S02]  /*13a0*/  IMAD.U32 R0, RZ, RZ, UR5 ;  /* 0x00000005ff007e24 */ /* 0x000fe4000f8e00ff */
[----:B------:R-:W-:-:S05]  /*13b0*/  IMAD.U32 R3, RZ, RZ, UR6 ;  /* 0x00000006ff037e24 */ /* 0x000fca000f8e00ff */
[----:B------:R0:W-:Y:S04]  /*13c0*/  STL [R1+0xa0], R3 ;  /* 0x0000a00301007387 */ /* 0x0001e80000100800 */
[----:B------:R0:W-:Y:S04]  /*13d0*/  STL [R1+0x98], R0 ;  /* 0x0000980001007387 */ /* 0x0001e80000100800 */
[----:B------:R0:W-:Y:S02]  /*13e0*/  STL [R1+0x90], R2 ;  /* 0x0000900201007387 */ /* 0x0001e40000100800 */
.L_x_515:
[----:B0-----:R-:W0:Y:S01]  /*13f0*/  S2R R0, SR_TID.X ;  /* 0x0000000000007919 */ /* 0x001e220000002100 */
[----:B------:R-:W1:Y:S01]  /*1400*/  S2UR UR6, SR_CgaCtaId ;  /* 0x00000000000679c3 */ /* 0x000e620000008800 */
[----:B------:R-:W-:Y:S02]  /*1410*/  UMOV UR36, 0x400 ;  /* 0x0000040000247882 */ /* 0x000fe40000000000 */
[----:B-1----:R-:W-:Y:S01]  /*1420*/  ULEA UR36, UR6, UR36, 0x18 ;  /* 0x0000002406247291 */ /* 0x002fe2000f8ec03f */
[----:B0-----:R-:W-:-:S04]  /*1430*/  LOP3.LUT R0, R0, 0x80, RZ, 0xc0, !PT ;  /* 0x0000008000007812 */ /* 0x001fc800078ec0ff */
[----:B------:R-:W-:-:S06]  /*1440*/  SHF.R.U32.HI R0, RZ, 0x7, R0 ;  /* 0x00000007ff007819 */ /* 0x000fcc0000011600 */
[----:B------:R-:W0:Y:S02]  /*1450*/  SHFL.IDX PT, R0, R0, RZ, 0x1f ;  /* 0x00001fff00007589 */ /* 0x000e2400000e0000 */
[----:B0-----:R-:W-:-:S13]  /*1460*/  R2UR UR4, R0 ;  /* 0x00000000000472ca */ /* 0x001fda00000e0000 */
[----:B------:R-:W-:-:S04]  /*1470*/  ULEA.HI UR5, UR4, UR4, URZ, 0x1 ;  /* 0x0000000404057291 */ /* 0x000fc8000f8f083f */
[----:B------:R-:W-:-:S04]  /*1480*/  ULOP3.LUT UR5, UR5, 0x1ffffe, URZ, 0xc0, !UPT ;  /* 0x001ffffe05057892 */ /* 0x000fc8000f8ec03f */
[----:B------:R-:W-:-:S03]  /*1490*/  UIADD3 UR5, UR4, -UR5, URZ ;  /* 0x8000000504057290 */ /* 0x000fc6000fffe03f */
[----:B------:R-:W-:Y:S01]  /*14a0*/  ULDC UR4, c[0x0][0x28c] ;  /* 0x0000a30000047ab9 */ /* 0x000fe20000000800 */
[----:B------:R-:W-:Y:S01]  /*14b0*/  ULEA UR5, UR5, UR36, 0xb ;  /* 0x0000002405057291 */ /* 0x000fe2000f8e583f */
[----:B------:R-:W-:-:S03]  /*14c0*/  ISETP.LT.AND P0, PT, RZ, UR4, PT ;  /* 0x00000004ff007c0c */ /* 0x000fc6000bf01270 */
[----:B------:R-:W-:-:S04]  /*14d0*/  UIADD3 UR5, UR5, 0x200, URZ ;  /* 0x0000020005057890 */ /* 0x000fc8000fffe03f */
[----:B------:R-:W-:-:S04]  /*14e0*/  USHF.R.U32.HI UR5, URZ, 0x4, UR5 ;  /* 0x000000043f057899 */ /* 0x000fc80008011605 */
[----:B------:R-:W-:-:S04]  /*14f0*/  ULOP3.LUT UR5, UR5, 0x3fff, URZ, 0xc0, !UPT ;  /* 0x00003fff05057892 */ /* 0x000fc8000f8ec03f */
[----:B------:R-:W-:-:S06]  /*1500*/  ULOP3.LUT UR4, UR5, 0x10000, URZ, 0xfc, !UPT ;  /* 0x0001000005047892 */ /* 0x000fcc000f8efc3f */
[----:B--2---:R-:W-:Y:S01]  /*1510*/  IMAD.U32 R19, RZ, RZ, UR4 ;  /* 0x00000004ff137e24 */ /* 0x004fe2000f8e00ff */
[----:B----4-:R-:W-:Y:S06]  /*1520*/  @P0 BRA `(.L_x_14) ;  /* 0x0000000000400947 */ /* 0x010fec0003800000 */
[----:B------:R-:W-:Y:S01]  /*1530*/  MOV R0, 0x0 ;  /* 0x0000000000007802 */ /* 0x000fe20000000f00 */
[----:B------:R-:W-:Y:S01]  /*1540*/  ULDC.64 UR4, c[0x4][0x68] ;  /* 0x01001a0000047ab9 */ /* 0x000fe20000000a00 */
[----:B------:R-:W-:Y:S01]  /*1550*/  ULDC.64 UR6, c[0x4][0x8] ;  /* 0x0100020000067ab9 */ /* 0x000fe20000000a00 */
[----:B------:R-:W-:Y:S01]  /*1560*/  IMAD.U32 R4, RZ, RZ, UR4 ;  /* 0x00000004ff047e24 */ /* 0x000fe2000f8e00ff */
[----:B------:R0:W1:Y:S01]  /*1570*/  LDC.64 R2, c[0x4][R0] ;  /* 0x0100000000027b82 */ /* 0x0000620000000a00 */
[----:B------:R-:W-:Y:S01]  /*1580*/  IMAD.U32 R5, RZ, RZ, UR5 ;  /* 0x00000005ff057e24 */ /* 0x000fe2000f8e00ff */
[----:B------:R-:W-:Y:S01]  /*1590*/  ULDC.64 UR4, c[0x4][0x70] ;  /* 0x01001c0000047ab9 */ /* 0x000fe20000000a00 */
[----:B------:R-:W-:Y:S02]  /*15a0*/  IMAD.U32 R10, RZ, RZ, UR6 ;  /* 0x00000006ff0a7e24 */ /* 0x000fe4000f8e00ff */
[----:B------:R-:W-:Y:S02]  /*15b0*/  IMAD.U32 R6, RZ, RZ, UR4 ;  /* 0x00000004ff067e24 */ /* 0x000fe4000f8e00ff */
[----:B------:R-:W-:-:S02]  /*15c0*/  IMAD.U32 R7, RZ, RZ, UR5 ;  /* 0x00000005ff077e24 */ /* 0x000fc4000f8e00ff */
[----:B------:R-:W-:Y:S02]  /*15d0*/  IMAD.U32 R11, RZ, RZ, UR7 ;  /* 0x00000007ff0b7e24 */ /* 0x000fe4000f8e00ff */
[----:B------:R-:W-:Y:S02]  /*15e0*/  IMAD.MOV.U32 R8, RZ, RZ, 0x1e1 ;  /* 0x000001e1ff087424 */ /* 0x000fe400078e00ff */
[----:B------:R-:W-:Y:S02]  /*15f0*/  IMAD.MOV.U32 R12, RZ, RZ, 0x1 ;  /* 0x00000001ff0c7424 */ /* 0x000fe400078e00ff */
[----:B0-----:R-:W-:-:S07]  /*1600*/  IMAD.MOV.U32 R13, RZ, RZ, RZ ;  /* 0x000000ffff0d7224 */ /* 0x001fce00078e00ff */
[----:B------:R-:W-:-:S07]  /*1610*/  LEPC R20, `(.L_x_14) ;  /* 0x000000001014794e */ /* 0x000fce0000000000 */
[----:B-1---5:R-:W-:Y:S05]  /*1620*/  CALL.ABS.NOINC R2 ;  /* 0x0000000002007343 */ /* 0x022fea0003c00000 */
.L_x_14:
[----:B------:R-:W2:Y:S02]  /*1630*/  LDL R2, [R1+0x80] ;  /* 0x0000800001027983 */ /* 0x000ea40000100800 */
[----:B--2---:R-:W-:-:S13]  /*1640*/  R2UR UR4, R2 ;  /* 0x00000000020472ca */ /* 0x004fda00000e0000 */
[----:B------:R-:W-:-:S06]  /*1650*/  ULOP3.LUT UR4, UR4, 0x1, URZ, 0xfc, !UPT ;  /* 0x0000000104047892 */ /* 0x000fcc000f8efc3f */
[----:B------:R-:W-:-:S05]  /*1660*/  IMAD.U32 R0, RZ, RZ, UR4 ;  /* 0x00000004ff007e24 */ /* 0x000fca000f8e00ff */
[----:B------:R-:W-:-:S13]  /*1670*/  ISETP.NE.AND P0, PT, R0, 0x3, PT ;  /* 0x000000030000780c */ /* 0x000fda0003f05270 */
[----:B------:R-:W-:Y:S05]  /*1680*/  @!P0 BRA `(.L_x_15) ;  /* 0x0000000000048947 */ /* 0x000fea0003800000 */
[----:B------:R-:W-:Y:S01]  /*1690*/  BPT.TRAP 0x1 ;  /* 0x000000040000795c */ /* 0x000fe20000300000 */
.L_x_15:
[----:B------:R-:W2:Y:S04]  /*16a0*/  LDL R2, [R1+0x90] ;  /* 0x0000900001027983 */ /* 0x000ea80000100800 */
[----:B------:R-:W3:Y:S01]  /*16b0*/  LDL R0, [R1+0x98] ;  /* 0x0000980001007983 */ /* 0x000ee20000100800 */
[----:B--2---:R-:W-:Y:S02]  /*16c0*/  R2UR UR5, R2 ;  /* 0x00000000020572ca */ /* 0x004fe400000e0000 */
[----:B---3--:R-:W-:-:S11]  /*16d0*/  R2UR UR4, R0 ;  /* 0x00000000000472ca */ /* 0x008fd600000e0000 */
[----:B------:R-:W-:Y:S02]  /*16e0*/  IMAD.U32 R3, RZ, RZ, UR5 ;  /* 0x00000005ff037e24 */ /* 0x000fe4000f8e00ff */
[----:B------:R-:W-:-:S03]  /*16f0*/  IMAD.U32 R0, RZ, RZ, UR4 ;  /* 0x00000004ff007e24 */ /* 0x000fc6000f8e00ff */
[----:B------:R-:W-:Y:S02]  /*1700*/  LEA R3, R3, UR36, 0x3 ;  /* 0x0000002403037c11 */ /* 0x000fe4000f8e18ff */
[----:B------:R-:W-:-:S04]  /*1710*/  SHF.L.U32 R0, R0, 0x1f, RZ ;  /* 0x0000001f00007819 */ /* 0x000fc800000006ff */
[----:B------:R0:W1:Y:S01]  /*1720*/  SYNCS.PHASECHK.TRANS64.TRYWAIT P1, [R3+URZ], R0 ;  /* 0x00000000030075a7 */ /* 0x000062000802017f */
[----:B------:R-:W-:Y:S05]  /*1730*/  @!P0 BRA `(.L_x_16) ;  /* 0x0000000000048947 */ /* 0x000fea0003800000 */
[----:B------:R-:W-:Y:S01]  /*1740*/  BPT.TRAP 0x1 ;  /* 0x000000040000795c */ /* 0x000fe20000300000 */
.L_x_16:
[----:B-1----:R-:W-:Y:S05]  /*1750*/  @P1 BRA `(.L_x_17) ;  /* 0x0000000000081947 */ /* 0x002fea0003800000 */
[----:B------:R-:W1:Y:S02]  /*1760*/  SYNCS.PHASECHK.TRANS64.TRYWAIT P1, [R3+URZ], R0 ;  /* 0x00000000030075a7 */ /* 0x000e64000802017f */
[----:B-1----:R-:W-:Y:S05]  /*1770*/  @!P1 BRA `(.L_x_18) ;  /* 0x0000012400d49947 */ /* 0x002fea0003800000 */
.L_x_17:
[----:B------:R-:W2:Y:S02]  /*1780*/  LDL R2, [R1+0xa0] ;  /* 0x0000a00001027983 */ /* 0x000ea40000100800 */
[----:B--2---:R-:W-:-:S13]  /*1790*/  R2UR UR5, R2 ;  /* 0x00000000020572ca */ /* 0x004fda00000e0000 */
[----:B------:R-:W-:-:S04]  /*17a0*/  UISETP.LT.AND UP0, UPT, UR5, 0x1, UPT ;  /* 0x000000010500788c */ /* 0x000fc8000bf01270 */
[----:B------:R-:W-:-:S06]  /*17b0*/  USEL UR4, UR5, 0x1, UP0 ;  /* 0x0000000105047887 */ /* 0x000fcc0008000000 */
[----:B------:R-:W-:-:S05]  /*17c0*/  IMAD.U32 R2, RZ, RZ, UR4 ;  /* 0x00000004ff027e24 */ /* 0x000fca000f8e00ff */
[----:B------:R-:W-:Y:S01]  /*17d0*/  IADD3 R2, -R2, UR5, RZ ;  /* 0x0000000502027c10 */ /* 0x000fe2000fffe1ff */
[----:B------:R-:W-:Y:S05]  /*17e0*/  WARPSYNC.ALL ;  /* 0x0000000000007948 */ /* 0x000fea0003800000 */
[----:B------:R-:W-:Y:S01]  /*17f0*/  ISETP.GE.AND P1, PT, R2, 0x1, PT ;  /* 0x000000010200780c */ /* 0x000fe20003f26270 */
[----:B------:R-:W2:Y:S01]  /*1800*/  LDL R4, [R1+0x90] ;  /* 0x0000900001047983 */ /* 0x000ea20000100800 */
[----:B------:R-:W-:Y:S01]  /*1810*/  UIADD3 UR36, UR36, 0x1c200, URZ ;  /* 0x0001c20024247890 */ /* 0x000fe2000fffe03f */
[----:B------:R-:W-:Y:S01]  /*1820*/  R2UR UR4, R19 ;  /* 0x00000000130472ca */ /* 0x000fe200000e0000 */
[----:B------:R-:W-:Y:S01]  /*1830*/  WARPGROUP.ARRIVE ;  /* 0x00000000000079c5 */ /* 0x000fe20000000000 */
[----:B------:R-:W-:Y:S01]  /*1840*/  UMOV UR13, 0xc0000010 ;  /* 0xc0000010000d7882 */ /* 0x000fe20000000000 */
[----:B------:R-:W-:Y:S01]  /*1850*/  USHF.R.U32.HI UR36, URZ, 0x4, UR36 ;  /* 0x000000043f247899 */ /* 0x000fe20008011624 */
[----:B------:R-:W-:Y:S01]  /*1860*/  UMOV UR15, 0xc0000010 ;  /* 0xc0000010000f7882 */ /* 0x000fe20000000000 */
[----:B------:R-:W-:-:S02]  /*1870*/  UMOV UR49, UR13 ;  /* 0x0000000d00317c82 */ /* 0x000fc40008000000 */
[----:B------:R-:W-:Y:S01]  /*1880*/  ULOP3.LUT UR36, UR36, 0x3fff, URZ, 0xc0, !UPT ;  /* 0x00003fff24247892 */ /* 0x000fe2000f8ec03f */
[----:B------:R-:W-:Y:S01]  /*1890*/  UMOV UR51, 0xc0000010 ;  /* 0xc000001000337882 */ /* 0x000fe20000000000 */
[----:B------:R-:W-:Y:S02]  /*18a0*/  UMOV UR57, UR13 ;  /* 0x0000000d00397c82 */ /* 0x000fe40008000000 */
[----:B------:R-:W-:Y:S01]  /*18b0*/  ULOP3.LUT UR7, UR36, 0x10000, URZ, 0xfc, !UPT ;  /* 0x0001000024077892 */ /* 0x000fe2000f8efc3f */
[----:B------:R-:W-:Y:S01]  /*18c0*/  UMOV UR59, 0xc0000010 ;  /* 0xc0000010003b7882 */ /* 0x000fe20000000000 */
[----:B------:R-:W-:Y:S01]  /*18d0*/  UMOV UR5, UR13 ;  /* 0x0000000d00057c82 */ /* 0x000fe20008000000 */
[----:B------:R-:W-:Y:S01]  /*18e0*/  UMOV UR17, UR13 ;  /* 0x0000000d00117c82 */ /* 0x000fe20008000000 */
[----:B------:R-:W-:Y:S02]  /*18f0*/  UMOV UR19, 0xc0000010 ;  /* 0xc000001000137882 */ /* 0x000fe40000000000 */
[----:B------:R-:W-:Y:S01]  /*1900*/  IMAD.U32 R5, RZ, RZ, UR7 ;  /* 0x00000007ff057e24 */ /* 0x000fe2000f8e00ff */
[----:B------:R-:W-:Y:S01]  /*1910*/  UMOV UR9, UR13 ;  /* 0x0000000d00097c82 */ /* 0x000fe20008000000 */
[----:B------:R-:W-:Y:S01]  /*1920*/  UMOV UR11, 0xc0000010 ;  /* 0xc0000010000b7882 */ /* 0x000fe20000000000 */
        /* <DEDUP_REMOVED lines=15> */
[----:B------:R-:W-:Y:S01]  /*1a20*/  UMOV UR53, UR13 ;  /* 0x0000000d00357c82 */ /* 0x000fe20008000000 */
[----:B------:R-:W-:Y:S01]  /*1a30*/  UMOV UR55, 0xc0000010 ;  /* 0xc000001000377882 */ /* 0x000fe20000000000 */
[----:B--2---:R-:W-:-:S13]  /*1a40*/  R2UR UR6, R4 ;  /* 0x00000000040672ca */ /* 0x004fda00000e0000 */
[----:B------:R-:W-:Y:S02]  /*1a50*/  ULEA UR12, UR6, UR4, 0x9 ;  /* 0x00000004060c7291 */ /* 0x000fe4000f8e483f */
[----:B------:R-:W-:-:S03]  /*1a60*/  UIMAD UR14, UR6, 0x1e0, UR7 ;  /* 0x000001e0060e78a4 */ /* 0x000fc6000f8e0207 */
[----:B------:R-:W-:Y:S01]  /*1a70*/  UMOV UR7, 0xc0000010 ;  /* 0xc000001000077882 */ /* 0x000fe20000000000 */
[----:B------:R-:W-:Y:S01]  /*1a80*/  UIADD3 UR6, UR14, 0x20, URZ ;  /* 0x000000200e067890 */ /* 0x000fe2000fffe03f */
[----:B------:R-:W-:Y:S01]  /*1a90*/  UMOV UR48, UR12 ;  /* 0x0000000c00307c82 */ /* 0x000fe20008000000 */
[----:B------:R-:W-:-:S03]  /*1aa0*/  UIADD3 UR58, UR14, 0x40, URZ ;  /* 0x000000400e3a7890 */ /* 0x000fc6000fffe03f */
[----:B------:R-:W-:Y:S01]  /*1ab0*/  IGMMA.64x16x32.S8.S8 R24, gdesc[UR12], RZ, !UPT, gsb0 ;  /* 0x006000000c1879f1 */ /* 0x000fe2000c0410ff */
[----:B------:R-:W-:Y:S01]  /*1ac0*/  UMOV UR56, UR12 ;  /* 0x0000000c00387c82 */ /* 0x000fe20008000000 */
[----:B------:R-:W-:Y:S01]  /*1ad0*/  UMOV UR50, UR6 ;  /* 0x0000000600327c82 */ /* 0x000fe20008000000 */
[----:B------:R-:W-:Y:S01]  /*1ae0*/  UIADD3 UR10, UR14, 0x60, URZ ;  /* 0x000000600e0a7890 */ /* 0x000fe2000fffe03f */
[----:B------:R-:W-:Y:S01]  /*1af0*/  UMOV UR4, UR12 ;  /* 0x0000000c00047c82 */ /* 0x000fe20008000000 */
[----:B------:R-:W-:Y:S01]  /*1b00*/  UIADD3 UR18, UR14, 0x80, URZ ;  /* 0x000000800e127890 */ /* 0x000fe2000fffe03f */
[----:B------:R-:W-:Y:S01]  /*1b10*/  UMOV UR16, UR12 ;  /* 0x0000000c00107c82 */ /* 0x000fe20008000000 */
[----:B------:R-:W-:-:S03]  /*1b20*/  UIADD3 UR22, UR14, 0xa0, URZ ;  /* 0x000000a00e167890 */ /* 0x000fc6000fffe03f */
[----:B------:R-:W-:Y:S01]  /*1b30*/  UMOV UR6, UR10 ;  /* 0x0000000a00067c82 */ /* 0x000fe20008000000 */
[----:B------:R-:W-:Y:S01]  /*1b40*/  UMOV UR8, UR12 ;  /* 0x0000000c00087c82 */ /* 0x000fe20008000000 */
[----:B------:R-:W-:Y:S01]  /*1b50*/  UMOV UR20, UR12 ;  /* 0x0000000c00147c82 */ /* 0x000fe20008000000 */
[----:B------:R-:W-:Y:S01]  /*1b60*/  UIADD3 UR26, UR14, 0xe0, URZ ;  /* 0x000000e00e1a7890 */ /* 0x000fe2000fffe03f */
[----:B------:R-:W-:Y:S01]  /*1b70*/  UMOV UR10, UR22 ;  /* 0x00000016000a7c82 */ /* 0x000fe20008000000 */
[----:B------:R-:W-:Y:S01]  /*1b80*/  UMOV UR24, UR12 ;  /* 0x0000000c00187c82 */ /* 0x000fe20008000000 */
[----:B------:R-:W-:Y:S01]  /*1b90*/  UIADD3 UR30, UR14, 0x100, URZ ;  /* 0x000001000e1e7890 */ /* 0x000fe2000fffe03f */
        /* <DEDUP_REMOVED lines=9> */
[----:B------:R-:W-:Y:S01]  /*1c30*/  UMOV UR60, UR50 ;  /* 0x00000032003c7c82 */ /* 0x000fe20008000000 */
[----:B------:R-:W-:Y:S01]  /*1c40*/  UIADD3 UR54, UR14, 0x1c0, URZ ;  /* 0x000001c00e367890 */ /* 0x000fe2000fffe03f */
[----:B------:R-:W-:Y:S01]  /*1c50*/  UMOV UR52, UR12 ;  /* 0x0000000c00347c82 */ /* 0x000fe20008000000 */
[----:B------:R-:W-:-:S02]  /*1c60*/  WARPGROUP.DEPBAR.LE gsb0, 0x0 ;  /* 0x00008000000079c5 */ /* 0x000fc40000010000 */
[----:B------:R-:W-:Y:S04]  /*1c70*/  STL.64 [R1+0x60], R24 ;  /* 0x0000601801007387 */ /* 0x000fe80000100a00 */
[----:B------:R-:W-:Y:S04]  /*1c80*/  STL.64 [R1+0x68], R26 ;  /* 0x0000681a01007387 */ /* 0x000fe80000100a00 */
[----:B------:R-:W-:Y:S04]  /*1c90*/  STL.64 [R1+0x70], R28 ;  /* 0x0000701c01007387 */ /* 0x000fe80000100a00 */
[----:B------:R2:W-:Y:S02]  /*1ca0*/  STL.64 [R1+0x78], R30 ;  /* 0x0000781e01007387 */ /* 0x0005e40000100a00 */
[----:B--2---:R-:W-:-:S06]  /*1cb0*/  WARPGROUP.ARRIVE ;  /* 0x00000000000079c5 */ /* 0x004fcc0000000000 */
[----:B------:R-:W-:Y:S01]  /*1cc0*/  IGMMA.64x16x32.S8.S8 R24, gdesc[UR48], RZ, !UPT, gsb0 ;  /* 0x00600000301879f1 */ /* 0x000fe2000c0410ff */
[----:B------:R-:W-:Y:S01]  /*1cd0*/  UIADD3 UR50, UR14, 0x1a0, URZ ;  /* 0x000001a00e327890 */ /* 0x000fe2000fffe03f */
[----:B------:R-:W-:Y:S01]  /*1ce0*/  UMOV UR48, UR12 ;  /* 0x0000000c00307c82 */ /* 0x000fe20008000000 */
[----:B------:R-:W-:Y:S01]  /*1cf0*/  UMOV UR49, UR13 ;  /* 0x0000000d00317c82 */ /* 0x000fe20008000000 */
[----:B------:R-:W-:Y:S01]  /*1d00*/  UMOV UR51, 0xc0000010 ;  /* 0xc000001000337882 */ /* 0x000fe20000000000 */
[----:B------:R-:W-:Y:S02]  /*1d10*/  WARPGROUP.DEPBAR.LE gsb0, 0x0 ;  /* 0x00008000000079c5 */ /* 0x000fe40000010000 */
[----:B------:R-:W-:Y:S01]  /*1d20*/  WARPGROUP.ARRIVE ;  /* 0x00000000000079c5 */ /* 0x000fe20000000000 */
[----:B------:R-:W-:Y:S04]  /*1d30*/  STL.64 [R1+0x20], R24 ;  /* 0x0000201801007387 */ /* 0x000fe80000100a00 */
[----:B------:R-:W-:Y:S01]  /*1d40*/  STL.64 [R1+0x28], R26 ;  /* 0x0000281a01007387 */ /* 0x000fe20000100a00 */
[----:B------:R-:W-:Y:S03]  /*1d50*/  IGMMA.64x16x32.S8.S8 R224, gdesc[UR56], RZ, !UPT, gsb0 ;  /* 0x0060000038e079f1 */ /* 0x000fe6000c0410ff */
[----:B------:R-:W-:Y:S04]  /*1d60*/  STL.64 [R1+0x30], R28 ;  /* 0x0000301c01007387 */ /* 0x000fe80000100a00 */
[----:B------:R2:W-:Y:S01]  /*1d70*/  STL.64 [R1+0x38], R30 ;  /* 0x0000381e01007387 */ /* 0x0005e20000100a00 */
[----:B------:R-:W-:-:S02]  /*1d80*/  WARPGROUP.DEPBAR.LE gsb0, 0x0 ;  /* 0x00008000000079c5 */ /* 0x000fc40000010000 */
[----:B------:R-:W-:Y:S01]  /*1d90*/  WARPGROUP.ARRIVE ;  /* 0x00000000000079c5 */ /* 0x000fe20000000000 */
[----:B------:R-:W-:Y:S04]  /*1da0*/  STL.64 [R1+0xb0], R230 ;  /* 0x0000b0e601007387 */ /* 0x000fe80000100a00 */
[----:B------:R3:W-:Y:S01]  /*1db0*/  STL.64 [R1+0xa8], R228 ;  /* 0x0000a8e401007387 */ /* 0x0007e20000100a00 */
[----:B------:R-:W-:Y:S01]  /*1dc0*/  IGMMA.64x16x32.S8.S8 R208, gdesc[UR4], RZ, !UPT, gsb0 ;  /* 0x0060000004d079f1 */ /* 0x000fe2000c0410ff */
[----:B------:R-:W-:-:S07]  /*1dd0*/  UIADD3 UR4, UR14, 0xc0, URZ ;  /* 0x000000c00e047890 */ /* 0x000fce000fffe03f */
[----:B------:R-:W-:Y:S01]  /*1de0*/  UMOV UR22, UR4 ;  /* 0x0000000400167c82 */ /* 0x000fe20008000000 */
[----:B------:R-:W-:Y:S01]  /*1df0*/  UIADD3 UR4, UR12, 0x100, URZ ;  /* 0x000001000c047890 */ /* 0x000fe2000fffe03f */
[----:B------:R-:W-:Y:S02]  /*1e00*/  WARPGROUP.DEPBAR.LE gsb0, 0x0 ;  /* 0x00008000000079c5 */ /* 0x000fe40000010000 */
[----:B------:R-:W-:-:S06]  /*1e10*/  WARPGROUP.ARRIVE ;  /* 0x00000000000079c5 */ /* 0x000fcc0000000000 */
[----:B------:R-:W-:Y:S03]  /*1e20*/  IGMMA.64x16x32.S8.S8 R192, gdesc[UR16], RZ, !UPT, gsb0 ;  /* 0x0060000010c079f1 */ /* 0x000fe6000c0410ff */
        /* <DEDUP_REMOVED lines=29> */
[----:B------:R-:W-:Y:S01]  /*2000*/  IGMMA.64x16x32.S8.S8 R32, gdesc[UR52], RZ, !UPT, gsb0 ;  /* 0x00600000342079f1 */ /* 0x000fe2000c0410ff */
[----:B------:R-:W-:Y:S01]  /*2010*/  UMOV UR52, UR4 ;  /* 0x0000000400347c82 */ /* 0x000fe20008000000 */
[----:B------:R-:W-:Y:S01]  /*2020*/  UMOV UR53, 0xc0000010 ;  /* 0xc000001000357882 */ /* 0x000fe20000000000 */
[----:B------:R-:W-:Y:S01]  /*2030*/  UMOV UR48, UR52 ;  /* 0x0000003400307c82 */ /* 0x000fe20008000000 */
        /* <DEDUP_REMOVED lines=25> */
[----:B------:R-:W-:-:S02]  /*21d0*/  WARPGROUP.DEPBAR.LE gsb0, 0x0 ;  /* 0x00008000000079c5 */ /* 0x000fc40000010000 */
[----:B--2---:R-:W-:-:S06]  /*21e0*/  WARPGROUP.ARRIVE ;  /* 0x00000000000079c5 */ /* 0x004fcc0000000000 */
        /* <DEDUP_REMOVED lines=29> */
[----:B------:R-:W-:Y:S01]  /*23c0*/  UMOV UR9, UR53 ;  /* 0x0000003500097c82 */ /* 0x000fe20008000000 */
[----:B------:R-:W-:Y:S01]  /*23d0*/  UMOV UR10, UR60 ;  /* 0x0000003c000a7c82 */ /* 0x000fe20008000000 */
[----:B------:R-:W-:Y:S01]  /*23e0*/  UMOV UR11, UR61 ;  /* 0x0000003d000b7c82 */ /* 0x000fe20008000000 */
        /* <DEDUP_REMOVED lines=10> */
[----:B---3--:R-:W-:-:S06]  /*2490*/  WARPGROUP.ARRIVE ;  /* 0x00000000000079c5 */ /* 0x008fcc0000000000 */
[----:B------:R-:W-:Y:S03]  /*24a0*/  IGMMA.64x16x32.S8.S8 R228, gdesc[UR8], RZ, !UPT, gsb0 ;  /* 0x0060000008e479f1 */ /* 0x000fe6000c0410ff */
[----:B------:R-:W-:Y:S02]  /*24b0*/  WARPGROUP.DEPBAR.LE gsb0, 0x0 ;  /* 0x00008000000079c5 */ /* 0x000fe40000010000 */
[----:B------:R-:W-:Y:S04]  /*24c0*/  STL.64 [R1], R228 ;  /* 0x000000e401007387 */ /* 0x000fe80000100a00 */
[----:B------:R-:W-:Y:S04]  /*24d0*/  STL.64 [R1+0x8], R230 ;  /* 0x000008e601007387 */ /* 0x000fe80000100a00 */
[----:B------:R-:W-:Y:S04]  /*24e0*/  STL.64 [R1+0x10], R232 ;  /* 0x000010e801007387 */ /* 0x000fe80000100a00 */
[----:B------:R2:W-:Y:S02]  /*24f0*/  STL.64 [R1+0x18], R234 ;  /* 0x000018ea01007387 */ /* 0x0005e40000100a00 */
[----:B--2---:R-:W-:-:S06]  /*2500*/  WARPGROUP.ARRIVE ;  /* 0x00000000000079c5 */ /* 0x004fcc0000000000 */
[----:B------:R-:W-:Y:S03]  /*2510*/  IGMMA.64x16x32.S8.S8 R228, gdesc[UR12], RZ, !UPT, gsb0 ;  /* 0x006000000ce479f1 */ /* 0x000fe6000c0410ff */
[----:B------:R-:W-:Y:S02]  /*2520*/  WARPGROUP.DEPBAR.LE gsb0, 0x0 ;  /* 0x00008000000079c5 */ /* 0x000fe40000010000 */
[----:B------:R-:W-:Y:S04]  /*2530*/  STL.64 [R1+0x40], R228 ;  /* 0x000040e401007387 */ /* 0x000fe80000100a00 */
[----:B------:R2:W-:Y:S04]  /*2540*/  STL.64 [R1+0x48], R230 ;  /* 0x000048e601007387 */ /* 0x0005e80000100a00 */
[----:B------:R3:W-:Y:S04]  /*2550*/  STL.64 [R1+0x50], R232 ;  /* 0x000050e801007387 */ /* 0x0007e80000100a00 */
[----:B------:R3:W-:Y:S04]  /*2560*/  STL.64 [R1+0x58], R234 ;  /* 0x000058ea01007387 */ /* 0x0007e80000100a00 */
[----:B--2---:R3:W5:Y:S04]  /*2570*/  LDL.LU.64 R230, [R1+0xb0] ;  /* 0x0000b00001e67983 */ /* 0x0047680000300a00 */
[----:B------:R3:W5:Y:S01]  /*2580*/  LDL.LU.64 R228, [R1+0xa8] ;  /* 0x0000a80001e47983 */ /* 0x0007620000300a00 */
[----:B------:R-:W-:Y:S05]  /*2590*/  @!P1 BRA `(.L_x_19) ;  /* 0x0000001000b09947 */ /* 0x000fea0003800000 */
[----:B01----:R-:W2:Y:S01]  /*25a0*/  LDL R0, [R1+0x98] ;  /* 0x0000980001007983 */ /* 0x003ea20000100800 */
[----:B------:R-:W-:-:S13]  /*25b0*/  R2UR UR5, R4 ;  /* 0x00000000040572ca */ /* 0x000fda00000e0000 */
[----:B------:R-:W-:Y:S02]  /*25c0*/  UIADD3 UR60, UR5, 0x1, URZ ;  /* 0x00000001053c7890 */ /* 0x000fe4000fffe03f */
[----:B------:R-:W-:Y:S02]  /*25d0*/  UMOV UR61, UR5 ;  /* 0x00000005003d7c82 */ /* 0x000fe40008000000 */
[----:B------:R-:W-:-:S04]  /*25e0*/  UISETP.NE.AND UP0, UPT, UR60, 0xe, UPT ;  /* 0x0000000e3c00788c */ /* 0x000fc8000bf05270 */
[----:B------:R-:W-:Y:S02]  /*25f0*/  USEL UR4, URZ, 0x1, UP0 ;  /* 0x000000013f047887 */ /* 0x000fe40008000000 */
[----:B------:R-:W-:Y:S01]  /*2600*/  USEL UR60, UR60, URZ, UP0 ;  /* 0x0000003f3c3c7287 */ /* 0x000fe20008000000 */
[----:B--2---:R-:W-:-:S13]  /*2610*/  R2UR UR6, R0 ;  /* 0x00000000000672ca */ /* 0x004fda00000e0000 */
[----:B------:R-:W-:-:S06]  /*2620*/  ULOP3.LUT UR4, UR6, UR4, URZ, 0x3c, !UPT ;  /* 0x0000000406047292 */ /* 0x000fcc000f8e3c3f */
[----:B------:R-:W-:-:S07]  /*2630*/  IMAD.U32 R0, RZ, RZ, UR4 ;  /* 0x00000004ff007e24 */ /* 0x000fce000f8e00ff */
.L_x_26:
[----:B0----5:R-:W-:Y:S05]  /*2640*/  @!P0 BRA `(.L_x_20) ;  /* 0x0000000000048947 */ /* 0x021fea0003800000 */
[----:B------:R-:W-:Y:S01]  /*2650*/  BPT.TRAP 0x1 ;  /* 0x000000040000795c */ /* 0x000fe20000300000 */
.L_x_20:
[----:B------:R-:W0:Y:S01]  /*2660*/  S2UR UR5, SR_CgaCtaId ;  /* 0x00000000000579c3 */ /* 0x000e220000008800 */
[----:B------:R-:W-:Y:S01]  /*2670*/  UMOV UR4, 0x400 ;  /* 0x0000040000047882 */ /* 0x000fe20000000000 */
[----:B------:R-:W-:Y:S01]  /*2680*/  SHF.L.U32 R3, R0, 0x1f, RZ ;  /* 0x0000001f00037819 */ /* 0x000fe200000006ff */
[----:B0-----:R-:W-:-:S04]  /*2690*/  ULEA UR6, UR5, UR4, 0x18 ;  /* 0x0000000405067291 */ /* 0x001fc8000f8ec03f */
[----:B------:R-:W-:Y:S02]  /*26a0*/  ULEA UR4, UR60, UR6, 0x3 ;  /* 0x000000063c047291 */ /* 0x000fe4000f8e183f */
[----:B------:R-:W-:-:S07]  /*26b0*/  IMAD.U32 R4, RZ, RZ, UR6 ;  /* 0x00000006ff047e24 */ /* 0x000fce000f8e00ff */
[----:B------:R0:W1:Y:S01]  /*26c0*/  SYNCS.PHASECHK.TRANS64.TRYWAIT P1, [UR4], R3 ;  /* 0x00000003ff0075a7 */ /* 0x0000620008020144 */
[----:B------:R-:W-:Y:S05]  /*26d0*/  @!P0 BRA `(.L_x_21) ;  /* 0x0000000000048947 */ /* 0x000fea0003800000 */
[----:B------:R-:W-:Y:S01]  /*26e0*/  BPT.TRAP 0x1 ;  /* 0x000000040000795c */ /* 0x000fe20000300000 */
.L_x_21:
[----:B-1----:R-:W-:Y:S05]  /*26f0*/  @P1 BRA `(.L_x_22) ;  /* 0x0000000000081947 */ /* 0x002fea0003800000 */
[----:B------:R-:W1:Y:S02]  /*2700*/  SYNCS.PHASECHK.TRANS64.TRYWAIT P1, [UR4], R3 ;  /* 0x00000003ff0075a7 */ /* 0x000e640008020144 */
[----:B-1----:R-:W-:Y:S05]  /*2710*/  @!P1 BRA `(.L_x_23) ;  /* 0x0000011800009947 */ /* 0x002fea0003800000 */
.L_x_22:
[----:B------:R-:W-:Y:S04]  /*2720*/  STL.64 [R1+0x110], R206 ;  /* 0x000110ce01007387 */ /* 0x000fe80000100a00 */
[----:B------:R-:W-:Y:S04]  /*2730*/  STL.64 [R1+0x108], R204 ;  /* 0x000108cc01007387 */ /* 0x000fe80000100a00 */
[----:B------:R-:W-:Y:S04]  /*2740*/  STL.64 [R1+0x100], R202 ;  /* 0x000100ca01007387 */ /* 0x000fe80000100a00 */
[----:B------:R2:W-:Y:S04]  /*2750*/  STL.64 [R1+0xf8], R200 ;  /* 0x0000f8c801007387 */ /* 0x0005e80000100a00 */
[----:B--2---:R-:W2:Y:S04]  /*2760*/  LDL.LU.64 R200, [R1+0x60] ;  /* 0x0000600001c87983 */ /* 0x004ea80000300a00 */
[----:B------:R-:W2:Y:S04]  /*2770*/  LDL.LU.64 R202, [R1+0x68] ;  /* 0x0000680001ca7983 */ /* 0x000ea80000300a00 */
[----:B------:R-:W2:Y:S04]  /*2780*/  LDL.LU.64 R204, [R1+0x70] ;  /* 0x0000700001cc7983 */ /* 0x000ea80000300a00 */
[----:B------:R-:W2:Y:S04]  /*2790*/  LDL.LU.64 R206, [R1+0x78] ;  /* 0x0000780001ce7983 */ /* 0x000ea80000300a00 */
[----:B------:R-:W-:Y:S04]  /*27a0*/  STL.64 [R1+0xf0], R222 ;  /* 0x0000f0de01007387 */ /* 0x000fe80000100a00 */
[----:B------:R-:W-:Y:S04]  /*27b0*/  STL.64 [R1+0xe8], R220 ;  /* 0x0000e8dc01007387 */ /* 0x000fe80000100a00 */
[----:B------:R-:W-:Y:S04]  /*27c0*/  STL.64 [R1+0xe0], R218 ;  /* 0x0000e0da01007387 */ /* 0x000fe80000100a00 */
[----:B------:R4:W-:Y:S04]  /*27d0*/  STL.64 [R1+0xd8], R216 ;  /* 0x0000d8d801007387 */ /* 0x0009e80000100a00 */
[----:B----4-:R-:W4:Y:S04]  /*27e0*/  LDL.LU.64 R216, [R1+0x20] ;  /* 0x0000200001d87983 */ /* 0x010f280000300a00 */
[----:B------:R-:W4:Y:S04]  /*27f0*/  LDL.LU.64 R218, [R1+0x28] ;  /* 0x0000280001da7983 */ /* 0x000f280000300a00 */
[----:B------:R-:W4:Y:S04]  /*2800*/  LDL.LU.64 R220, [R1+0x30] ;  /* 0x0000300001dc7983 */ /* 0x000f280000300a00 */
[----:B------:R-:W4:Y:S01]  /*2810*/  LDL.LU.64 R222, [R1+0x38] ;  /* 0x0000380001de7983 */ /* 0x000f220000300a00 */
[----:B------:R-:W-:Y:S01]  /*2820*/  R2UR UR4, R19 ;  /* 0x00000000130472ca */ /* 0x000fe200000e0000 */
[----:B------:R-:W-:Y:S01]  /*2830*/  UMOV UR7, 0xc0000010 ;  /* 0xc000001000077882 */ /* 0x000fe20000000000 */
[----:B------:R-:W-:-:S11]  /*2840*/  R2UR UR5, R5 ;  /* 0x00000000050572ca */ /* 0x000fd600000e0000 */
[----:B------:R-:W-:Y:S02]  /*2850*/  ULEA UR4, UR60, UR4, 0x9 ;  /* 0x000000043c047291 */ /* 0x000fe4000f8e483f */
[----:B------:R-:W-:-:S03]  /*2860*/  UIMAD UR6, UR60, 0x1e0, UR5 ;  /* 0x000001e03c0678a4 */ /* 0x000fc6000f8e0205 */
[----:B------:R-:W-:Y:S01]  /*2870*/  UMOV UR5, 0xc0000010 ;  /* 0xc000001000057882 */ /* 0x000fe20000000000 */
[----:B------:R-:W-:Y:S01]  /*2880*/  UIADD3 UR8, UR6, 0x20, URZ ;  /* 0x0000002006087890 */ /* 0x000fe2000fffe03f */
[----:B------:R-:W-:Y:S01]  /*2890*/  UMOV UR16, UR4 ;  /* 0x0000000400107c82 */ /* 0x000fe20008000000 */
[----:B------:R-:W-:Y:S01]  /*28a0*/  UMOV UR17, UR5 ;  /* 0x0000000500117c82 */ /* 0x000fe20008000000 */
[----:B------:R-:W-:Y:S01]  /*28b0*/  UMOV UR19, 0xc0000010 ;  /* 0xc000001000137882 */ /* 0x000fe20000000000 */
[----:B------:R-:W-:-:S03]  /*28c0*/  UIADD3 UR10, UR6, 0x40, URZ ;  /* 0x00000040060a7890 */ /* 0x000fc6000fffe03f */
[----:B------:R-:W-:Y:S01]  /*28d0*/  UMOV UR18, UR8 ;  /* 0x0000000800127c82 */ /* 0x000fe20008000000 */
[----:B------:R-:W-:Y:S01]  /*28e0*/  UMOV UR8, UR4 ;  /* 0x0000000400087c82 */ /* 0x000fe20008000000 */
[----:B------:R-:W-:Y:S01]  /*28f0*/  UMOV UR9, UR5 ;  /* 0x0000000500097c82 */ /* 0x000fe20008000000 */
[----:B------:R-:W-:Y:S01]  /*2900*/  UMOV UR11, 0xc0000010 ;  /* 0xc0000010000b7882 */ /* 0x000fe20000000000 */
[----:B------:R-:W-:Y:S01]  /*2910*/  UIADD3 UR14, UR6, 0x60, URZ ;  /* 0x00000060060e7890 */ /* 0x000fe2000fffe03f */
[----:B------:R-:W-:Y:S01]  /*2920*/  UMOV UR12, UR4 ;  /* 0x00000004000c7c82 */ /* 0x000fe20008000000 */
[----:B------:R-:W-:Y:S01]  /*2930*/  UMOV UR13, UR5 ;  /* 0x00000005000d7c82 */ /* 0x000fe20008000000 */
[----:B------:R-:W-:Y:S01]  /*2940*/  UMOV UR15, 0xc0000010 ;  /* 0xc0000010000f7882 */ /* 0x000fe20000000000 */
[----:B--2---:R-:W-:-:S06]  /*2950*/  WARPGROUP.ARRIVE ;  /* 0x00000000000079c5 */ /* 0x004fcc0000000000 */
[----:B------:R-:W-:Y:S03]  /*2960*/  IGMMA.64x16x32.S8.S8 R200, gdesc[UR4], R200, gsb0 ;  /* 0x0060000004c879f1 */ /* 0x000fe600080410c8 */
[----:B------:R-:W-:Y:S02]  /*2970*/  WARPGROUP.DEPBAR.LE gsb0, 0x0 ;  /* 0x00008000000079c5 */ /* 0x000fe40000010000 */
[----:B----4-:R-:W-:Y:S01]  /*2980*/  WARPGROUP.ARRIVE ;  /* 0x00000000000079c5 */ /* 0x010fe20000000000 */
[----:B------:R-:W-:Y:S01]  /*2990*/  UIADD3 UR22, UR6, 0xa0, URZ ;  /* 0x000000a006167890 */ /* 0x000fe2000fffe03f */
[----:B------:R-:W-:Y:S04]  /*29a0*/  STL.64 [R1+0x60], R200 ;  /* 0x000060c801007387 */ /* 0x000fe80000100a00 */
[----:B------:R-:W-:Y:S01]  /*29b0*/  IGMMA.64x16x32.S8.S8 R216, gdesc[UR16], R216, gsb0 ;  /* 0x0060000010d879f1 */ /* 0x000fe200080410d8 */
[----:B------:R-:W-:Y:S01]  /*29c0*/  UMOV UR20, UR4 ;  /* 0x0000000400147c82 */ /* 0x000fe20008000000 */
[----:B------:R-:W-:Y:S01]  /*29d0*/  UMOV UR21, UR5 ;  /* 0x0000000500157c82 */ /* 0x000fe20008000000 */
[----:B------:R-:W-:Y:S01]  /*29e0*/  UMOV UR23, 0xc0000010 ;  /* 0xc000001000177882 */ /* 0x000fe20000000000 */
[----:B------:R-:W-:Y:S01]  /*29f0*/  UIADD3 UR26, UR6, 0xc0, URZ ;  /* 0x000000c0061a7890 */ /* 0x000fe2000fffe03f */
[----:B------:R-:W-:Y:S01]  /*2a00*/  STL.64 [R1+0x68], R202 ;  /* 0x000068ca01007387 */ /* 0x000fe20000100a00 */
[----:B------:R-:W-:Y:S01]  /*2a10*/  UMOV UR16, UR18 ;  /* 0x0000001200107c82 */ /* 0x000fe20008000000 */
[----:B------:R-:W-:-:S02]  /*2a20*/  WARPGROUP.DEPBAR.LE gsb0, 0x0 ;  /* 0x00008000000079c5 */ /* 0x000fc40000010000 */
[----:B-----5:R-:W-:Y:S01]  /*2a30*/  WARPGROUP.ARRIVE ;  /* 0x00000000000079c5 */ /* 0x020fe20000000000 */
[----:B------:R-:W-:Y:S01]  /*2a40*/  UMOV UR17, UR19 ;  /* 0x0000001300117c82 */ /* 0x000fe20008000000 */
[----:B------:R-:W-:Y:S01]  /*2a50*/  UMOV UR24, UR4 ;  /* 0x0000000400187c82 */ /* 0x000fe20008000000 */
[----:B------:R-:W-:Y:S01]  /*2a60*/  UMOV UR25, UR5 ;  /* 0x0000000500197c82 */ /* 0x000fe20008000000 */
[----:B------:R-:W-:Y:S01]  /*2a70*/  UMOV UR27, 0xc0000010 ;  /* 0xc0000010001b7882 */ /* 0x000fe20000000000 */
[----:B------:R-:W-:Y:S01]  /*2a80*/  UIADD3 UR30, UR6, 0xe0, URZ ;  /* 0x000000e0061e7890 */ /* 0x000fe2000fffe03f */
[----:B------:R-:W-:Y:S01]  /*2a90*/  IGMMA.64x16x32.S8.S8 R224, gdesc[UR8], R224, gsb0 ;  /* 0x0060000008e079f1 */ /* 0x000fe200080410e0 */
[----:B------:R-:W-:Y:S01]  /*2aa0*/  UMOV UR28, UR4 ;  /* 0x00000004001c7c82 */ /* 0x000fe20008000000 */
[----:B------:R-:W-:Y:S01]  /*2ab0*/  UMOV UR29, UR5 ;  /* 0x00000005001d7c82 */ /* 0x000fe20008000000 */
[----:B------:R-:W-:Y:S01]  /*2ac0*/  UMOV UR31, 0xc0000010 ;  /* 0xc0000010001f7882 */ /* 0x000fe20000000000 */
[----:B------:R-:W-:Y:S01]  /*2ad0*/  UIADD3 UR34, UR6, 0x100, URZ ;  /* 0x0000010006227890 */ /* 0x000fe2000fffe03f */
[----:B------:R-:W-:Y:S01]  /*2ae0*/  STL.64 [R1+0x70], R204 ;  /* 0x000070cc01007387 */ /* 0x000fe20000100a00 */
[----:B------:R-:W-:Y:S01]  /*2af0*/  UIADD3 UR18, UR6, 0x80, URZ ;  /* 0x0000008006127890 */ /* 0x000fe2000fffe03f */
[----:B------:R-:W-:Y:S01]  /*2b00*/  UMOV UR19, 0xc0000010 ;  /* 0xc000001000137882 */ /* 0x000fe20000000000 */
[----:B------:R-:W-:Y:S01]  /*2b10*/  UMOV UR32, UR4 ;  /* 0x0000000400207c82 */ /* 0x000fe20008000000 */
[----:B------:R-:W-:Y:S01]  /*2b20*/  UMOV UR33, UR5 ;  /* 0x0000000500217c82 */ /* 0x000fe20008000000 */
[----:B------:R-:W-:Y:S01]  /*2b30*/  UMOV UR35, 0xc0000010 ;  /* 0xc000001000237882 */ /* 0x000fe20000000000 */
[----:B------:R-:W-:Y:S01]  /*2b40*/  UIADD3 UR38, UR6, 0x120, URZ ;  /* 0x0000012006267890 */ /* 0x000fe2000fffe03f */
[----:B------:R2:W-:Y:S01]  /*2b50*/  STL.64 [R1+0x78], R206 ;  /* 0x000078ce01007387 */ /* 0x0005e20000100a00 */
[----:B------:R-:W-:Y:S01]  /*2b60*/  UMOV UR36, UR4 ;  /* 0x0000000400247c82 */ /* 0x000fe20008000000 */
[----:B------:R-:W-:Y:S01]  /*2b70*/  UMOV UR37, UR5 ;  /* 0x0000000500257c82 */ /* 0x000fe20008000000 */
[----:B------:R-:W-:Y:S01]  /*2b80*/  UMOV UR39, 0xc0000010 ;  /* 0xc000001000277882 */ /* 0x000fe20000000000 */
[----:B------:R-:W-:Y:S01]  /*2b90*/  UIADD3 UR42, UR6, 0x140, URZ ;  /* 0x00000140062a7890 */ /* 0x000fe2000fffe03f */
        /* <DEDUP_REMOVED lines=8> */
[----:B--2---:R-:W2:Y:S01]  /*2c20*/  LDL.LU.64 R206, [R1+0x110] ;  /* 0x0001100001ce7983 */ /* 0x004ea20000300a00 */
[----:B------:R-:W-:Y:S01]  /*2c30*/  UMOV UR48, UR4 ;  /* 0x0000000400307c82 */ /* 0x000fe20008000000 */
[----:B------:R-:W-:Y:S01]  /*2c40*/  UMOV UR49, UR5 ;  /* 0x0000000500317c82 */ /* 0x000fe20008000000 */
[----:B------:R-:W-:Y:S01]  /*2c50*/  UMOV UR51, 0xc0000010 ;  /* 0xc000001000337882 */ /* 0x000fe20000000000 */
[----:B------:R-:W-:Y:S01]  /*2c60*/  UIADD3 UR54, UR6, 0x1a0, URZ ;  /* 0x000001a006367890 */ /* 0x000fe2000fffe03f */
[----:B------:R-:W2:Y:S01]  /*2c70*/  LDL.LU.64 R204, [R1+0x108] ;  /* 0x0001080001cc7983 */ /* 0x000ea20000300a00 */
        /* <DEDUP_REMOVED lines=9> */
[----:B------:R-:W2:Y:S04]  /*2d10*/  LDL.LU.64 R200, [R1+0xf8] ;  /* 0x0000f80001c87983 */ /* 0x000ea80000300a00 */
[----:B------:R-:W-:Y:S04]  /*2d20*/  STL.64 [R1+0x20], R216 ;  /* 0x000020d801007387 */ /* 0x000fe80000100a00 */
[----:B------:R-:W-:Y:S01]  /*2d30*/  STL.64 [R1+0x28], R218 ;  /* 0x000028da01007387 */ /* 0x000fe20000100a00 */
[----:B------:R-:W-:-:S02]  /*2d40*/  WARPGROUP.DEPBAR.LE gsb0, 0x0 ;  /* 0x00008000000079c5 */ /* 0x000fc40000010000 */
[----:B------:R-:W-:Y:S01]  /*2d50*/  WARPGROUP.ARRIVE ;  /* 0x00000000000079c5 */ /* 0x000fe20000000000 */
[----:B------:R-:W-:Y:S04]  /*2d60*/  STL.64 [R1+0x30], R220 ;  /* 0x000030dc01007387 */ /* 0x000fe80000100a00 */
[----:B------:R4:W-:Y:S01]  /*2d70*/  STL.64 [R1+0x38], R222 ;  /* 0x000038de01007387 */ /* 0x0009e20000100a00 */
[----:B------:R-:W-:Y:S01]  /*2d80*/  IGMMA.64x16x32.S8.S8 R208, gdesc[UR12], R208, gsb0 ;  /* 0x006000000cd079f1 */ /* 0x000fe200080410d0 */
[----:B------:R-:W-:Y:S01]  /*2d90*/  UMOV UR12, UR16 ;  /* 0x00000010000c7c82 */ /* 0x000fe20008000000 */
[----:B------:R-:W-:Y:S01]  /*2da0*/  UMOV UR13, UR17 ;  /* 0x00000011000d7c82 */ /* 0x000fe20008000000 */
[----:B------:R-:W-:Y:S01]  /*2db0*/  UMOV UR16, UR4 ;  /* 0x0000000400107c82 */ /* 0x000fe20008000000 */
[----:B------:R-:W-:Y:S01]  /*2dc0*/  UMOV UR17, UR5 ;  /* 0x0000000500117c82 */ /* 0x000fe20008000000 */
[----:B----4-:R-:W4:Y:S04]  /*2dd0*/  LDL.LU.64 R222, [R1+0xf0] ;  /* 0x0000f00001de7983 */ /* 0x010f280000300a00 */
[----:B------:R-:W4:Y:S04]  /*2de0*/  LDL.LU.64 R220, [R1+0xe8] ;  /* 0x0000e80001dc7983 */ /* 0x000f280000300a00 */
[----:B------:R-:W4:Y:S04]  /*2df0*/  LDL.LU.64 R218, [R1+0xe0] ;  /* 0x0000e00001da7983 */ /* 0x000f280000300a00 */
[----:B------:R-:W4:Y:S04]  /*2e00*/  LDL.LU.64 R216, [R1+0xd8] ;  /* 0x0000d80001d87983 */ /* 0x000f280000300a00 */
[----:B------:R-:W-:Y:S04]  /*2e10*/  STL.64 [R1+0xb0], R230 ;  /* 0x0000b0e601007387 */ /* 0x000fe80000100a00 */
[----:B------:R0:W-:Y:S04]  /*2e20*/  STL.64 [R1+0xa8], R228 ;  /* 0x0000a8e401007387 */ /* 0x0001e80000100a00 */
[----:B0-----:R-:W3:Y:S04]  /*2e30*/  LDL.LU.64 R228, [R1+0x40] ;  /* 0x0000400001e47983 */ /* 0x001ee80000300a00 */
[----:B------:R-:W2:Y:S01]  /*2e40*/  LDL.LU.64 R230, [R1+0x48] ;  /* 0x0000480001e67983 */ /* 0x000ea20000300a00 */
[----:B------:R-:W-:-:S02]  /*2e50*/  WARPGROUP.DEPBAR.LE gsb0, 0x0 ;  /* 0x00008000000079c5 */ /* 0x000fc40000010000 */
[----:B------:R-:W-:-:S06]  /*2e60*/  WARPGROUP.ARRIVE ;  /* 0x00000000000079c5 */ /* 0x000fcc0000000000 */
[----:B------:R-:W-:Y:S03]  /*2e70*/  IGMMA.64x16x32.S8.S8 R192, gdesc[UR16], R192, gsb0 ;  /* 0x0060000010c079f1 */ /* 0x000fe600080410c0 */
[----:B------:R-:W-:Y:S02]  /*2e80*/  WARPGROUP.DEPBAR.LE gsb0, 0x0 ;  /* 0x00008000000079c5 */ /* 0x000fe40000010000 */
        /* <DEDUP_REMOVED lines=10> */
[----:B------:R-:W-:Y:S01]  /*2f30*/  IGMMA.64x16x32.S8.S8 R128, gdesc[UR32], R128, gsb0 ;  /* 0x00600000208079f1 */ /* 0x000fe20008041080 */
[----:B--2---:R-:W-:Y:S04]  /*2f40*/  STL.64 [R1+0xd0], R230 ;  /* 0x0000d0e601007387 */ /* 0x004fe80000100a00 */
[----:B---3--:R-:W-:Y:S01]  /*2f50*/  STL.64 [R1+0xc8], R228 ;  /* 0x0000c8e401007387 */ /* 0x008fe20000100a00 */
[----:B------:R-:W-:Y:S02]  /*2f60*/  WARPGROUP.DEPBAR.LE gsb0, 0x0 ;  /* 0x00008000000079c5 */ /* 0x000fe40000010000 */
[----:B------:R-:W-:Y:S01]  /*2f70*/  WARPGROUP.ARRIVE ;  /* 0x00000000000079c5 */ /* 0x000fe20000000000 */
[----:B------:R-:W-:Y:S04]  /*2f80*/  STL.64 [R1+0xc0], R226 ;  /* 0x0000c0e201007387 */ /* 0x000fe80000100a00 */
[----:B------:R0:W-:Y:S01]  /*2f90*/  STL.64 [R1+0xb8], R224 ;  /* 0x0000b8e001007387 */ /* 0x0001e20000100a00 */
[----:B------:R-:W-:Y:S03]  /*2fa0*/  IGMMA.64x16x32.S8.S8 R112, gdesc[UR36], R112, gsb0 ;  /* 0x00600000247079f1 */ /* 0x000fe60008041070 */
[----:B0-----:R-:W2:Y:S04]  /*2fb0*/  LDL.LU.64 R224, [R1] ;  /* 0x0000000001e07983 */ /* 0x001ea80000300a00 */
[----:B------:R-:W2:Y:S04]  /*2fc0*/  LDL.LU.64 R226, [R1+0x8] ;  /* 0x0000080001e27983 */ /* 0x000ea80000300a00 */
[----:B------:R-:W2:Y:S04]  /*2fd0*/  LDL.LU.64 R228, [R1+0x10] ;  /* 0x0000100001e47983 */ /* 0x000ea80000300a00 */
[----:B------:R-:W2:Y:S01]  /*2fe0*/  LDL.LU.64 R230, [R1+0x18] ;  /* 0x0000180001e67983 */ /* 0x000ea20000300a00 */
[----:B------:R-:W-:Y:S01]  /*2ff0*/  UMOV UR4, UR12 ;  /* 0x0000000c00047c82 */ /* 0x000fe20008000000 */
[----:B------:R-:W-:-:S02]  /*3000*/  UMOV UR5, UR13 ;  /* 0x0000000d00057c82 */ /* 0x000fc40008000000 */
[----:B------:R-:W3:Y:S04]  /*3010*/  LDL.LU.64 R232, [R1+0x50] ;  /* 0x0000500001e87983 */ /* 0x000ee80000300a00 */
[----:B------:R-:W3:Y:S01]  /*3020*/  LDL.LU.64 R234, [R1+0x58] ;  /* 0x0000580001ea7983 */ /* 0x000ee20000300a00 */
        /* <DEDUP_REMOVED lines=78> */
[----:B----4-:R-:W-:-:S06]  /*3510*/  WARPGROUP.ARRIVE ;  /* 0x00000000000079c5 */ /* 0x010fcc0000000000 */
[----:B------:R-:W-:Y:S01]  /*3520*/  IGMMA.64x16x32.S8.S8 R216, gdesc[UR8], R216, gsb0 ;  /* 0x0060000008d879f1 */ /* 0x000fe200080410d8 */
[----:B------:R-:W-:Y:S01]  /*3530*/  UMOV UR10, UR4 ;  /* 0x00000004000a7c82 */ /* 0x000fe20008000000 */
[----:B------:R-:W-:Y:S01]  /*3540*/  UMOV UR11, UR5 ;  /* 0x00000005000b7c82 */ /* 0x000fe20008000000 */
[----:B------:R-:W-:Y:S01]  /*3550*/  UMOV UR8, UR56 ;  /* 0x0000003800087c82 */ /* 0x000fe20008000000 */
[----:B------:R-:W-:Y:S01]  /*3560*/  UMOV UR9, UR57 ;  /* 0x0000003900097c82 */ /* 0x000fe20008000000 */
[----:B------:R-:W-:Y:S02]  /*3570*/  WARPGROUP.DEPBAR.LE gsb0, 0x0 ;  /* 0x00008000000079c5 */ /* 0x000fe40000010000 */
[----:B--2---:R-:W-:-:S06]  /*3580*/  WARPGROUP.ARRIVE ;  /* 0x00000000000079c5 */ /* 0x004fcc0000000000 */
[----:B------:R-:W-:Y:S03]  /*3590*/  IGMMA.64x16x32.S8.S8 R224, gdesc[UR8], R224, gsb0 ;  /* 0x0060000008e079f1 */ /* 0x000fe600080410e0 */
[----:B------:R-:W-:Y:S02]  /*35a0*/  WARPGROUP.DEPBAR.LE gsb0, 0x0 ;  /* 0x00008000000079c5 */ /* 0x000fe40000010000 */
[----:B------:R-:W-:Y:S04]  /*35b0*/  STL.64 [R1], R224 ;  /* 0x000000e001007387 */ /* 0x000fe80000100a00 */
[----:B------:R-:W-:Y:S04]  /*35c0*/  STL.64 [R1+0x8], R226 ;  /* 0x000008e201007387 */ /* 0x000fe80000100a00 */
[----:B------:R-:W-:Y:S04]  /*35d0*/  STL.64 [R1+0x10], R228 ;  /* 0x000010e401007387 */ /* 0x000fe80000100a00 */
[----:B------:R0:W-:Y:S04]  /*35e0*/  STL.64 [R1+0x18], R230 ;  /* 0x000018e601007387 */ /* 0x0001e80000100a00 */
[----:B0-----:R-:W3:Y:S04]  /*35f0*/  LDL.LU.64 R230, [R1+0xd0] ;  /* 0x0000d00001e67983 */ /* 0x001ee80000300a00 */
[----:B------:R-:W3:Y:S01]  /*3600*/  LDL.LU.64 R228, [R1+0xc8] ;  /* 0x0000c80001e47983 */ /* 0x000ee20000300a00 */
[----:B------:R-:W-:Y:S01]  /*3610*/  UMOV UR4, UR56 ;  /* 0x0000003800047c82 */ /* 0x000fe20008000000 */
[----:B------:R-:W-:-:S02]  /*3620*/  UMOV UR5, UR57 ;  /* 0x0000003900057c82 */ /* 0x000fc40008000000 */
[----:B------:R0:W5:Y:S04]  /*3630*/  LDL.LU.64 R226, [R1+0xc0] ;  /* 0x0000c00001e27983 */ /* 0x0001680000300a00 */
[----:B------:R0:W5:Y:S01]  /*3640*/  LDL.LU.64 R224, [R1+0xb8] ;  /* 0x0000b80001e07983 */ /* 0x0001620000300a00 */
[----:B---3--:R-:W-:-:S06]  /*3650*/  WARPGROUP.ARRIVE ;  /* 0x00000000000079c5 */ /* 0x008fcc0000000000 */
[----:B------:R-:W-:Y:S03]  /*3660*/  IGMMA.64x16x32.S8.S8 R228, gdesc[UR4], R228, gsb0 ;  /* 0x0060000004e479f1 */ /* 0x000fe600080410e4 */
        /* <DEDUP_REMOVED lines=8> */
[----:B------:R-:W-:Y:S01]  /*36f0*/  BPT.TRAP 0x1 ;  /* 0x000000040000795c */ /* 0x000fe20000300000 */
.L_x_24:
[----:B-1----:R-:W2:Y:S01]  /*3700*/  LDL R3, [R1+0x80] ;  /* 0x0000800001037983 */ /* 0x002ea20000100800 */
[----:B------:R-:W-:-:S13]  /*3710*/  R2UR UR4, R4 ;  /* 0x00000000040472ca */ /* 0x000fda00000e0000 */
[----:B------:R-:W-:-:S04]  /*3720*/  ULEA UR4, UR61, UR4, 0x3 ;  /* 0x000000043d047291 */ /* 0x000fc8000f8e183f */
[----:B------:R-:W-:-:S04]  /*3730*/  UIADD3 UR4, UR4, 0x70, URZ ;  /* 0x0000007004047890 */ /* 0x000fc8000fffe03f */
[----:B------:R-:W-:-:S09]  /*3740*/  UPRMT UR4, URZ, 0x654, UR4 ;  /* 0x000006543f047896 */ /* 0x000fd20008000004 */
[----:B------:R-:W-:Y:S01]  /*3750*/  SYNCS.ARRIVE.TRANS64.RED.A1T0 RZ, [UR4], RZ ;  /* 0x000000ffffff79a7 */ /* 0x000fe20008100404 */
[----:B--2---:R-:W-:-:S13]  /*3760*/  R2UR UR5, R3 ;  /* 0x00000000030572ca */ /* 0x004fda00000e0000 */
[----:B------:R-:W-:-:S06]  /*3770*/  UISETP.GT.U32.AND UP0, UPT, UR5, 0x1, UPT ;  /* 0x000000010500788c */ /* 0x000fcc000bf04070 */
[----:B------:R-:W-:-:S13]  /*3780*/  PLOP3.LUT P1, PT, PT, PT, UP0, 0x80, 0x0 ;  /* 0x000000000000781c */ /* 0x000fda0003f2f008 */
[----:B------:R-:W-:Y:S05]  /*3790*/  @P1 BRA `(.L_x_25) ;  /* 0x0000000000041947 */ /* 0x000fea0003800000 */
[----:B------:R-:W-:Y:S01]  /*37a0*/  BPT.TRAP 0x1 ;  /* 0x000000040000795c */ /* 0x000fe20000300000 */
.L_x_25:
[----:B------:R-:W-:Y:S01]  /*37b0*/  UIADD3 UR60, UR60, 0x1, URZ ;  /* 0x000000013c3c7890 */ /* 0x000fe2000fffe03f */
[C---:B------:R-:W-:Y:S01]  /*37c0*/  ISETP.GT.AND P1, PT, R2.reuse, 0x1, PT ;  /* 0x000000010200780c */ /* 0x040fe20003f24270 */
[----:B------:R-:W-:Y:S01]  /*37d0*/  UIADD3 UR61, UR61, 0x1, URZ ;  /* 0x000000013d3d7890 */ /* 0x000fe2000fffe03f */
[----:B------:R-:W-:Y:S01]  /*37e0*/  VIADD R2, R2, 0xffffffff ;  /* 0xffffffff02027836 */ /* 0x000fe20000000000 */
[----:B------:R-:W-:Y:S02]  /*37f0*/  UISETP.NE.AND UP0, UPT, UR60, 0xe, UPT ;  /* 0x0000000e3c00788c */ /* 0x000fe4000bf05270 */
[----:B------:R-:W-:Y:S02]  /*3800*/  UISETP.NE.AND UP1, UPT, UR61, 0xe, UPT ;  /* 0x0000000e3d00788c */ /* 0x000fe4000bf25270 */
[----:B------:R-:W-:Y:S02]  /*3810*/  USEL UR4, URZ, 0x1, UP0 ;  /* 0x000000013f047887 */ /* 0x000fe40008000000 */
[----:B------:R-:W-:-:S02]  /*3820*/  USEL UR60, UR60, URZ, UP0 ;  /* 0x0000003f3c3c7287 */ /* 0x000fc40008000000 */
[----:B------:R-:W-:Y:S02]  /*3830*/  USEL UR61, UR61, URZ, UP1 ;  /* 0x0000003f3d3d7287 */ /* 0x000fe40008800000 */
[----:B------:R-:W-:Y:S01]  /*3840*/  LOP3.LUT R0, R0, UR4, RZ, 0x3c, !PT ;  /* 0x0000000400007c12 */ /* 0x000fe2000f8e3cff */
[----:B------:R-:W-:Y:S09]  /*3850*/  @P1 BRA `(.L_x_26) ;  /* 0xffffffec00781947 */ /* 0x000ff2000383ffff */
.L_x_19:
[----:B------:R2:W5:Y:S01]  /*3860*/  LDL R4, [R1+0x90] ;  /* 0x0000900001047983 */ /* 0x0005620000100800 */
[----:B01----:R-:W0:Y:S03]  /*3870*/  LDC R0, c[0x0][0x28c] ;  /* 0x0000a300ff007b82 */ /* 0x003e260000000800 */
[----:B------:R2:W5:Y:S01]  /*3880*/  LDL R3, [R1+0xa0] ;  /* 0x0000a00001037983 */ /* 0x0005620000100800 */
[----:B0-----:R-:W-:-:S13]  /*3890*/  ISETP.GE.AND P1, PT, R0, 0x1, PT ;  /* 0x000000010000780c */ /* 0x001fda0003f26270 */
[----:B--2---:R-:W-:Y:S05]  /*38a0*/  @!P1 BRA `(.L_x_27) ;  /* 0x0000000000609947 */ /* 0x004fea0003800000 */
[----:B------:R-:W-:Y:S05]  /*38b0*/  @!P0 BRA `(.L_x_28) ;  /* 0x0000000000048947 */ /* 0x000fea0003800000 */
[----:B------:R-:W-:Y:S01]  /*38c0*/  BPT.TRAP 0x1 ;  /* 0x000000040000795c */ /* 0x000fe20000300000 */
.L_x_28:
[----:B------:R-:W2:Y:S01]  /*38d0*/  LDL R0, [R1+0x80] ;  /* 0x0000800001007983 */ /* 0x000ea20000100800 */
[----:B-----5:R-:W-:Y:S01]  /*38e0*/  R2UR UR5, R3 ;  /* 0x00000000030572ca */ /* 0x020fe200000e0000 */
[----:B------:R-:W0:Y:S01]  /*38f0*/  S2UR UR7, SR_CgaCtaId ;  /* 0x00000000000779c3 */ /* 0x000e220000008800 */
[----:B------:R-:W-:-:S11]  /*3900*/  R2UR UR4, R4 ;  /* 0x00000000040472ca */ /* 0x000fd600000e0000 */
[----:B------:R-:W-:-:S04]  /*3910*/  UISETP.LT.AND UP0, UPT, UR5, 0x1, UPT ;  /* 0x000000010500788c */ /* 0x000fc8000bf01270 */
[----:B------:R-:W-:-:S04]  /*3920*/  USEL UR6, UR5, 0x1, UP0 ;  /* 0x0000000105067887 */ /* 0x000fc80008000000 */
[----:B------:R-:W-:-:S04]  /*3930*/  UIADD3 UR6, UR4, UR5, -UR6 ;  /* 0x0000000504067290 */ /* 0x000fc8000fffe806 */
[----:B------:R-:W-:-:S04]  /*3940*/  USHF.R.U32.HI UR4, URZ, 0x1, UR6 ;  /* 0x000000013f047899 */ /* 0x000fc80008011606 */
[----:B------:R-:W-:-:S04]  /*3950*/  UIMAD.WIDE.U32 UR4, UR4, -0x6db6db6d, URZ ;  /* 0x92492493040478a5 */ /* 0x000fc8000f8e003f */
[----:B------:R-:W-:-:S03]  /*3960*/  USHF.R.U32.HI UR4, URZ, 0x2, UR5 ;  /* 0x000000023f047899 */ /* 0x000fc60008011605 */
[----:B------:R-:W-:Y:S01]  /*3970*/  UMOV UR5, 0x400 ;  /* 0x0000040000057882 */ /* 0x000fe20000000000 */
[----:B------:R-:W-:Y:S02]  /*3980*/  UIMAD UR6, UR4, -0xe, UR6 ;  /* 0xfffffff2040678a4 */ /* 0x000fe4000f8e0206 */
[----:B0-----:R-:W-:-:S04]  /*3990*/  ULEA UR5, UR7, UR5, 0x18 ;  /* 0x0000000507057291 */ /* 0x001fc8000f8ec03f */
        /* <DEDUP_REMOVED lines=9> */
.L_x_27:
[----:B------:R-:W2:Y:S01]  /*3a30*/  LDL.LU R5, [R1+0x98] ;  /* 0x0000980001057983 */ /* 0x000ea20000300800 */
[----:B------:R-:W0:Y:S01]  /*3a40*/  S2R R6, SR_TID.X ;  /* 0x0000000000067919 */ /* 0x000e220000002100 */
[----:B------:R-:W-:Y:S01]  /*3a50*/  R2UR UR4, R22 ;  /* 0x00000000160472ca */ /* 0x000fe200000e0000 */
[----:B------:R-:W-:Y:S01]  /*3a60*/  ULDC.64 UR8, c[0x0][0x5d0] ;  /* 0x0001740000087ab9 */ /* 0x000fe20000000a00 */
[----:B------:R-:W4:Y:S01]  /*3a70*/  LDL R12, [R1+0x94] ;  /* 0x00009400010c7983 */ /* 0x000f220000100800 */
[----:B------:R-:W-:Y:S02]  /*3a80*/  R2UR UR7, R23 ;  /* 0x00000000170772ca */ /* 0x000fe400000e0000 */
[----:B-----5:R-:W-:Y:S02]  /*3a90*/  R2UR UR14, R3 ;  /* 0x00000000030e72ca */ /* 0x020fe400000e0000 */
[----:B------:R-:W-:-:S06]  /*3aa0*/  R2UR UR5, R4 ;  /* 0x00000000040572ca */ /* 0x000fcc00000e0000 */
[----:B------:R-:W-:-:S03]  /*3ab0*/  UIMAD UR6, UR4, 0xf0, URZ ;  /* 0x000000f0040678a4 */ /* 0x000fc6000f8e023f */
[----:B------:R-:W-:-:S03]  /*3ac0*/  UIMAD.WIDE UR10, UR7, 0x100, URZ ;  /* 0x00000100070a78a5 */ /* 0x000fc6000f8e023f */
[----:B------:R-:W-:Y:S01]  /*3ad0*/  IMAD.U32 R14, RZ, RZ, UR6 ;  /* 0x00000006ff0e7e24 */ /* 0x000fe2000f8e00ff */
[----:B------:R-:W-:Y:S02]  /*3ae0*/  USHF.L.U32 UR7, UR7, 0x8, URZ ;  /* 0x0000000807077899 */ /* 0x000fe4000800063f */
[----:B------:R-:W-:Y:S01]  /*3af0*/  UISETP.GE.U32.AND UP2, UPT, UR14, 0xe, UPT ;  /* 0x0000000e0e00788c */ /* 0x000fe2000bf46070 */
[--C-:B0-----:R-:W-:Y:S01]  /*3b00*/  SHF.R.U32.HI R3, RZ, 0x7, R6.reuse ;  /* 0x00000007ff037819 */ /* 0x101fe20000011606 */
[C---:B------:R-:W-:Y:S01]  /*3b10*/  IMAD.SHL.U32 R15, R6.reuse, 0x2, RZ ;  /* 0x00000002060f7824 */ /* 0x040fe200078e00ff */
[----:B------:R-:W-:Y:S02]  /*3b20*/  SHF.R.U32.HI R0, RZ, 0x2, R6 ;  /* 0x00000002ff007819 */ /* 0x000fe40000011606 */
[----:B------:R-:W-:Y:S02]  /*3b30*/  LOP3.LUT R3, R3, 0x1, RZ, 0xc0, !PT ;  /* 0x0000000103037812 */ /* 0x000fe400078ec0ff */
[----:B------:R-:W-:-:S02]  /*3b40*/  LOP3.LUT R4, R6, 0x60, RZ, 0xc0, !PT ;  /* 0x0000006006047812 */ /* 0x000fc400078ec0ff */
[----:B------:R-:W-:Y:S01]  /*3b50*/  LOP3.LUT R0, R0, 0x7, RZ, 0xc0, !PT ;  /* 0x0000000700007812 */ /* 0x000fe200078ec0ff */
[C---:B------:R-:W-:Y:S01]  /*3b60*/  IMAD.SHL.U32 R2, R3.reuse, 0x40, RZ ;  /* 0x0000004003027824 */ /* 0x040fe200078e00ff */
[----:B------:R-:W-:Y:S02]  /*3b70*/  SHF.R.U32.HI R4, RZ, 0x1, R4 ;  /* 0x00000001ff047819 */ /* 0x000fe40000011604 */
[----:B------:R-:W-:Y:S02]  /*3b80*/  LOP3.LUT R14, R14, 0x6, R15, 0xf8, !PT ;  /* 0x000000060e0e7812 */ /* 0x000fe400078ef80f */
[--C-:B------:R-:W-:Y:S02]  /*3b90*/  LOP3.LUT R2, R2, 0x40, R0.reuse, 0xe2, !PT ;  /* 0x0000004002027812 */ /* 0x100fe400078ee200 */
[----:B------:R-:W-:Y:S02]  /*3ba0*/  IADD3 R0, RZ, -R4, -R0 ;  /* 0x80000004ff007210 */ /* 0x000fe40007ffe800 */
[----:B------:R-:W-:Y:S01]  /*3bb0*/  LOP3.LUT R21, R2, UR10, R4, 0xfe, !PT ;  /* 0x0000000a02157c12 */ /* 0x000fe2000f8efe04 */
[----:B------:R-:W-:Y:S01]  /*3bc0*/  IMAD.U32 R4, RZ, RZ, UR8 ;  /* 0x00000008ff047e24 */ /* 0x000fe2000f8e00ff */
[----:B------:R-:W-:Y:S01]  /*3bd0*/  SHF.R.S32.HI R15, RZ, 0x1f, R14 ;  /* 0x0000001fff0f7819 */ /* 0x000fe2000001140e */
[----:B------:R-:W-:-:S02]  /*3be0*/  IMAD R0, R3, -0x40, R0 ;  /* 0xffffffc003007824 */ /* 0x000fc400078e0200 */
[----:B------:R-:W-:Y:S01]  /*3bf0*/  IMAD.MOV.U32 R3, RZ, RZ, -0x2 ;  /* 0xfffffffeff037424 */ /* 0x000fe200078e00ff */
[----:B------:R-:W-:Y:S01]  /*3c00*/  STL [R1+0x84], R21 ;  /* 0x0000841501007387 */ /* 0x000fe20000100800 */
[----:B--2---:R-:W-:Y:S02]  /*3c10*/  R2UR UR13, R5 ;  /* 0x00000000050d72ca */ /* 0x004fe400000e0000 */
[----:B----4-:R-:W-:-:S13]  /*3c20*/  R2UR UR15, R12 ;  /* 0x000000000c0f72ca */ /* 0x010fda00000e0000 */
[----:B------:R-:W-:Y:S02]  /*3c30*/  USHF.R.S32.HI UR12, URZ, 0x1f, UR15 ;  /* 0x0000001f3f0c7899 */ /* 0x000fe4000801140f */
[----:B------:R-:W-:Y:S02]  /*3c40*/  IMAD.WIDE.U32 R4, R4, UR15, R14 ;  /* 0x0000000f04047c25 */ /* 0x000fe4000f8e000e */
[----:B------:R-:W-:Y:S02]  /*3c50*/  UIMAD UR4, UR12, UR8, URZ ;  /* 0x000000080c0472a4 */ /* 0x000fe4000f8e023f */
[----:B------:R-:W-:Y:S02]  /*3c60*/  UIADD3 UR8, UR14, UR5, URZ ;  /* 0x000000050e087290 */ /* 0x000fe4000fffe03f */
[----:B------:R-:W-:Y:S01]  /*3c70*/  UIMAD UR4, UR15, UR9, UR4 ;  /* 0x000000090f0472a4 */ /* 0x000fe2000f8e0204 */
[----:B------:R-:W-:Y:S02]  /*3c80*/  ULDC UR5, c[0x0][0x288] ;  /* 0x0000a20000057ab9 */ /* 0x000fe40000000800 */
[----:B------:R-:W-:Y:S01]  /*3c90*/  ULDC UR9, c[0x0][0x284] ;  /* 0x0000a10000097ab9 */ /* 0x000fe20000000800 */
[----:B------:R-:W-:Y:S01]  /*3ca0*/  UISETP.GT.U32.AND UP1, UPT, UR8, 0xd, UPT ;  /* 0x0000000d0800788c */ /* 0x000fe2000bf24070 */
[----:B------:R-:W-:Y:S01]  /*3cb0*/  IMAD.U32 R19, RZ, RZ, UR9 ;  /* 0x00000009ff137e24 */ /* 0x000fe2000f8e00ff */
[----:B------:R-:W-:Y:S01]  /*3cc0*/  UISETP.GE.AND UP0, UPT, UR6, UR5, UPT ;  /* 0x000000050600728c */ /* 0x000fe2000bf06270 */
[----:B------:R-:W-:Y:S01]  /*3cd0*/  VIADD R5, R5, UR4 ;  /* 0x0000000405057c36 */ /* 0x000fe20008000000 */
[----:B------:R-:W-:-:S02]  /*3ce0*/  USHF.R.U32.HI UR4, URZ, 0x1, UR8 ;  /* 0x000000013f047899 */ /* 0x000fc40008011608 */
[----:B------:R-:W-:Y:S01]  /*3cf0*/  IADD3 R19, R19, -UR7, R0 ;  /* 0x8000000713137c10 */ /* 0x000fe2000fffe000 */
[----:B------:R-:W-:Y:S01]  /*3d00*/  UISETP.LT.U32.AND UP1, UPT, UR14, 0xe, UP1 ;  /* 0x0000000e0e00788c */ /* 0x000fe20008f21070 */
[----:B------:R-:W-:Y:S01]  /*3d10*/  LOP3.LUT R0, R6, 0x3, RZ, 0xc0, !PT ;  /* 0x0000000306007812 */ /* 0x000fe200078ec0ff */
[----:B------:R-:W-:Y:S02]  /*3d20*/  UISETP.GE.OR UP0, UPT, UR7, UR9, UP0 ;  /* 0x000000090700728c */ /* 0x000fe40008706670 */
[----:B------:R-:W-:Y:S02]  /*3d30*/  USEL UR7, URZ, 0x1, !UP1 ;  /* 0x000000013f077887 */ /* 0x000fe4000c800000 */
[----:B------:R-:W-:Y:S01]  /*3d40*/  IMAD R0, R0, R3, UR5 ;  /* 0x0000000500007e24 */ /* 0x000fe2000f8e0203 */
[----:B------:R-:W-:Y:S01]  /*3d50*/  UIMAD.WIDE.U32 UR4, UR4, -0x6db6db6d, URZ ;  /* 0x92492493040478a5 */ /* 0x000fe2000f8e003f */
[----:B------:R-:W-:Y:S01]  /*3d60*/  PLOP3.LUT P0, PT, PT, PT, UP0, 0x80, 0x0 ;  /* 0x000000000000781c */ /* 0x000fe20003f0f008 */
[----:B------:R-:W-:Y:S01]  /*3d70*/  ULOP3.LUT UR13, UR13, UR7, URZ, 0x3c, !UPT ;  /* 0x000000070d0d7292 */ /* 0x000fe2000f8e3c3f */
[----:B------:R-:W-:Y:S01]  /*3d80*/  VIADD R0, R0, -UR6 ;  /* 0x8000000600007c36 */ /* 0x000fe20008000000 */
[----:B------:R-:W-:Y:S01]  /*3d90*/  USHF.R.U32.HI UR4, URZ, 0x2, UR5 ;  /* 0x000000023f047899 */ /* 0x000fe20008011605 */
[----:B------:R-:W-:-:S03]  /*3da0*/  UMOV UR7, 0xffffffff ;  /* 0xffffffff00077882 */ /* 0x000fc60000000000 */
[----:B------:R-:W-:Y:S02]  /*3db0*/  UIMAD UR5, UR4, -0xe, UR8 ;  /* 0xfffffff2040578a4 */ /* 0x000fe4000f8e0208 */
[----:B------:R-:W-:-:S04]  /*3dc0*/  @UP2 ULOP3.LUT UR13, UR13, 0x1, UR4, 0x78, !UPT ;  /* 0x000000010d0d2892 */ /* 0x000fc8000f8e7804 */
[----:B------:R-:W-:-:S05]  /*3dd0*/  IMAD.U32 R2, RZ, RZ, UR5 ;  /* 0x00000005ff027e24 */ /* 0x000fca000f8e00ff */
[----:B------:R0:W-:Y:S02]  /*3de0*/  STL [R1+0x90], R2 ;  /* 0x0000900201007387 */ /* 0x0001e40000100800 */
[----:B0-----:R-:W-:-:S05]  /*3df0*/  IMAD.U32 R2, RZ, RZ, UR13 ;  /* 0x0000000dff027e24 */ /* 0x001fca000f8e00ff */
[----:B------:R0:W-:Y:S01]  /*3e00*/  STL [R1+0x98], R2 ;  /* 0x0000980201007387 */ /* 0x0001e20000100800 */
[----:B------:R-:W-:Y:S05]  /*3e10*/  @P0 BRA `(.L_x_29) ;  /* 0x000000d800980947 */ /* 0x000fea0003800000 */
[----:B0-----:R-:W0:Y:S01]  /*3e20*/  LDC.64 R2, c[0x0][0x5c8] ;  /* 0x00017200ff027b82 */ /* 0x001e220000000a00 */
[----:B------:R-:W-:Y:S01]  /*3e30*/  ULDC.64 UR4, c[0x0][0x5c0] ;  /* 0x0001700000047ab9 */ /* 0x000fe20000000a00 */
[----:B------:R-:W-:Y:S01]  /*3e40*/  BSSY B0, `(.L_x_29) ;  /* 0x0000da3000007945 */ /* 0x000fe20003800000 */
[C---:B0-----:R-:W-:Y:S01]  /*3e50*/  IMAD R6, R2.reuse, UR11, RZ ;  /* 0x0000000b02067c24 */ /* 0x041fe2000f8e02ff */
[----:B------:R-:W-:Y:S01]  /*3e60*/  SHF.L.U64.HI R11, R2, 0x3, R3 ;  /* 0x00000003020b7819 */ /* 0x000fe20000010203 */
[----:B------:R-:W-:-:S04]  /*3e70*/  IMAD.WIDE.U32 R4, R21, R2, R4 ;  /* 0x0000000215047225 */ /* 0x000fc800078e0004 */
[----:B------:R-:W-:Y:S02]  /*3e80*/  IMAD R6, R21, R3, R6 ;  /* 0x0000000315067224 */ /* 0x000fe400078e0206 */
[----:B------:R-:W-:Y:S02]  /*3e90*/  IMAD.SHL.U32 R10, R2, 0x8, RZ ;  /* 0x00000008020a7824 */ /* 0x000fe400078e00ff */
[----:B------:R-:W-:Y:S01]  /*3ea0*/  IMAD.IADD R5, R5, 0x1, R6 ;  /* 0x0000000105057824 */ /* 0x000fe200078e0206 */
[----:B------:R-:W-:Y:S01]  /*3eb0*/  IADD3 R6, P0, R4, UR4, RZ ;  /* 0x0000000404067c10 */ /* 0x000fe2000ff1e0ff */
[----:B------:R-:W-:-:S03]  /*3ec0*/  IMAD R4, R3, 0x78, RZ ;  /* 0x0000007803047824 */ /* 0x000fc600078e02ff */
[----:B------:R-:W-:Y:S02]  /*3ed0*/  IADD3.X R7, R5, UR5, RZ, P0, !PT ;  /* 0x0000000505077c10 */ /* 0x000fe400087fe4ff */
[----:B------:R-:W-:-:S05]  /*3ee0*/  IADD3 R8, P0, R10, R6, RZ ;  /* 0x000000060a087210 */ /* 0x000fca0007f1e0ff */
[----:B------:R-:W-:Y:S01]  /*3ef0*/  IMAD.X R9, R11, 0x1, R7, P0 ;  /* 0x000000010b097824 */ /* 0x000fe200000e0607 */
[----:B------:R-:W-:Y:S01]  /*3f00*/  ISETP.NE.AND P0, PT, R18, RZ, PT ;  /* 0x000000ff1200720c */ /* 0x000fe20003f05270 */
[----:B------:R-:W-:-:S04]  /*3f10*/  IMAD.WIDE.U32 R2, R2, 0x78, R8 ;  /* 0x0000007802027825 */ /* 0x000fc800078e0008 */
[----:B------:R-:W-:Y:S01]  /*3f20*/  IMAD.IADD R5, R3, 0x1, R4 ;  /* 0x0000000103057824 */ /* 0x000fe200078e0204 */
[----:B------:R-:W-:Y:S01]  /*3f30*/  IADD3 R10, P1, R10, R2, RZ ;  /* 0x000000020a0a7210 */ /* 0x000fe20007f3e0ff */
[----:B------:R-:W-:-:S04]  /*3f40*/  IMAD.MOV.U32 R4, RZ, RZ, R2 ;  /* 0x000000ffff047224 */ /* 0x000fc800078e0002 */
[----:B------:R-:W-:Y:S02]  /*3f50*/  IMAD.X R11, R11, 0x1, R5, P1 ;  /* 0x000000010b0b7824 */ /* 0x000fe400008e0605 */
[----:B------:R-:W-:Y:S06]  /*3f60*/  @!P0 BRA `(.L_x_30) ;  /* 0x000000a8006c8947 */ /* 0x000fec0003800000 */
[----:B------:R-:W-:Y:S01]  /*3f70*/  R2UR UR5, R12 ;  /* 0x000000000c0572ca */ /* 0x000fe200000e0000 */
[----:B---3--:R-:W0:Y:S01]  /*3f80*/  LDC.64 R232, c[0x0][0x5a8] ;  /* 0x00016a00ffe87b82 */ /* 0x008e220000000a00 */
[----:B------:R-:W-:Y:S01]  /*3f90*/  ULDC.64 UR8, c[0x0][0x5b8] ;  /* 0x00016e0000087ab9 */ /* 0x000fe20000000a00 */
[----:B------:R-:W-:Y:S01]  /*3fa0*/  ISETP.GE.AND P3, PT, R19, 0x1, PT ;  /* 0x000000011300780c */ /* 0x000fe20003f66270 */
[----:B------:R-:W-:Y:S02]  /*3fb0*/  UIMAD UR4, UR12, UR8, URZ ;  /* 0x000000080c0472a4 */ /* 0x000fe4000f8e023f */
[----:B------:R-:W-:Y:S01]  /*3fc0*/  IMAD.U32 R2, RZ, RZ, UR8 ;  /* 0x00000008ff027e24 */ /* 0x000fe2000f8e00ff */
[----:B------:R-:W-:Y:S01]  /*3fd0*/  BSSY B1, `(.L_x_31) ;  /* 0x000000f000017945 */ /* 0x000fe20003800000 */
[----:B------:R-:W-:Y:S01]  /*3fe0*/  ISETP.LT.OR P1, PT, R0, 0x1, !P3 ;  /* 0x000000010000780c */ /* 0x000fe20005f21670 */
[----:B------:R-:W1:Y:S04]  /*3ff0*/  LDC.64 R12, c[0x0][0x5b0] ;  /* 0x00016c00ff0c7b82 */ /* 0x000e680000000a00 */
[----:B------:R-:W-:-:S02]  /*4000*/  UIMAD UR4, UR5, UR9, UR4 ;  /* 0x00000009050472a4 */ /* 0x000fc4000f8e0204 */
[----:B------:R-:W-:-:S04]  /*4010*/  IMAD.WIDE.U32 R14, R2, UR5, R14 ;  /* 0x00000005020e7c25 */ /* 0x000fc8000f8e000e */
[----:B------:R-:W-:Y:S02]  /*4020*/  IMAD.MOV.U32 R234, RZ, RZ, R14 ;  /* 0x000000ffffea7224 */ /* 0x000fe400078e000e */
[----:B------:R-:W-:Y:S02]  /*4030*/  VIADD R235, R15, UR4 ;  /* 0x000000040feb7c36 */ /* 0x000fe40008000000 */
[----:B-1----:R-:W-:Y:S02]  /*4040*/  IMAD R20, R12, UR11, RZ ;  /* 0x0000000b0c147c24 */ /* 0x002fe4000f8e02ff */
[----:B------:R-:W-:-:S04]  /*4050*/  IMAD.WIDE.U32 R2, R21, R12, R234 ;  /* 0x0000000c15027225 */ /* 0x000fc800078e00ea */
[----:B------:R-:W-:Y:S01]  /*4060*/  IMAD R20, R21, R13, R20 ;  /* 0x0000000d15147224 */ /* 0x000fe200078e0214 */
[----:B0-----:R-:W-:-:S04]  /*4070*/  IADD3 R22, P0, R2, R232, RZ ;  /* 0x000000e802167210 */ /* 0x001fc80007f1e0ff */
[----:B------:R-:W-:Y:S01]  /*4080*/  IADD3.X R23, R233, R3, R20, P0, !PT ;  /* 0x00000003e9177210 */ /* 0x000fe200007fe414 */
[----:B------:R-:W-:Y:S08]  /*4090*/  @P1 BRA `(.L_x_32) ;  /* 0x0000000000081947 */ /* 0x000ff00003800000 */
[----:B------:R-:W-:Y:S02]  /*40a0*/  ULDC.64 UR4, c[0x0][0x208] ;  /* 0x0000820000047ab9 */ /* 0x000fe40000000a00 */
[----:B------:R0:W5:Y:S03]  /*40b0*/  LDG.E.U8 R16, desc[UR4][R22.64] ;  /* 0x0000000416107981 */ /* 0x000166000c1e1100 */
.L_x_32:
[----:B------:R-:W-:Y:S05]  /*40c0*/  BSYNC B1 ;  /* 0x0000000000017941 */ /* 0x000fea0003800000 */
.L_x_31:
[----:B------:R-:W2:Y:S01]  /*40d0*/  LDL.LU R3, [R1+0x60] ;  /* 0x0000600001037983 */ /* 0x000ea20000300800 */
[----:B-----5:R-:W-:Y:S01]  /*40e0*/  LOP3.LUT R2, R16, 0xffff, RZ, 0xc0, !PT ;  /* 0x0000ffff10027812 */ /* 0x020fe200078ec0ff */
[----:B------:R-:W-:Y:S01]  /*40f0*/  ULDC.64 UR4, c[0x0][0x208] ;  /* 0x0000820000047ab9 */ /* 0x000fe20000000a00 */
[----:B------:R-:W-:Y:S01]  /*4100*/  ISETP.LT.OR P0, PT, R0, 0x2, !P3 ;  /* 0x000000020000780c */ /* 0x000fe20005f01670 */
[----:B------:R-:W-:Y:S01]  /*4110*/  BSSY B1, `(.L_x_33) ;  /* 0x000000a000017945 */ /* 0x000fe20003800000 */
[----:B------:R-:W-:-:S05]  /*4120*/  PRMT R2, R2, 0x8880, RZ ;  /* 0x0000888002027816 */ /* 0x000fca00000000ff */
[----:B------:R-:W-:-:S04]  /*4130*/  IMAD R2, R2, R18, RZ ;  /* 0x0000001202027224 */ /* 0x000fc800078e02ff */
[----:B--2---:R-:W-:-:S05]  /*4140*/  @!P1 IMAD R3, R3, R17, R2 ;  /* 0x0000001103039224 */ /* 0x004fca00078e0202 */
[----:B------:R1:W-:Y:S01]  /*4150*/  @!P1 STG.E.U8 desc[UR4][R6.64], R3 ;  /* 0x0000000306009986 */ /* 0x0003e2000c101104 */
[----:B------:R-:W-:Y:S05]  /*4160*/  @P0 BRA `(.L_x_34) ;  /* 0x0000000000100947 */ /* 0x000fea0003800000 */
[----:B------:R-:W-:Y:S02]  /*4170*/  ULDC.64 UR4, c[0x0][0x208] ;  /* 0x0000820000047ab9 */ /* 0x000fe40000000a00 */
[----:B------:R-:W2:Y:S02]  /*4180*/  LDG.E.U8 R16, desc[UR4][R22.64+0x1] ;  /* 0x0000010416107981 */ /* 0x000ea4000c1e1100 */
[----:B--2---:R-:W-:-:S05]  /*4190*/  PRMT R2, R16, 0x8880, RZ ;  /* 0x0000888010027816 */ /* 0x004fca00000000ff */
[----:B------:R-:W-:-:S07]  /*41a0*/  IMAD R2, R2, R18, RZ ;  /* 0x0000001202027224 */ /* 0x000fce00078e02ff */
.L_x_34:
[----:B------:R-:W-:Y:S05]  /*41b0*/  BSYNC B1 ;  /* 0x0000000000017941 */ /* 0x000fea0003800000 */
.L_x_33:
[----:B-1----:R-:W2:Y:S01]  /*41c0*/  LDL.LU R3, [R1+0x64] ;  /* 0x0000640001037983 */ /* 0x002ea20000300800 */
[----:B------:R-:W-:Y:S01]  /*41d0*/  ISETP.GE.AND P2, PT, R19, 0x9, PT ;  /* 0x000000091300780c */ /* 0x000fe20003f46270 */
[----:B------:R-:W-:Y:S01]  /*41e0*/  ULDC.64 UR4, c[0x0][0x208] ;  /* 0x0000820000047ab9 */ /* 0x000fe20000000a00 */
[C---:B------:R-:W-:Y:S01]  /*41f0*/  SHF.L.U64.HI R237, R12.reuse, 0x3, R13 ;  /* 0x000000030ced7819 */ /* 0x040fe2000001020d */
[----:B------:R-:W-:Y:S01]  /*4200*/  IMAD.SHL.U32 R236, R12, 0x8, RZ ;  /* 0x000000080cec7824 */ /* 0x000fe200078e00ff */
[----:B------:R-:W-:Y:S01]  /*4210*/  ISETP.LT.OR P4, PT, R0, 0x1, !P2 ;  /* 0x000000010000780c */ /* 0x000fe20005781670 */
[----:B------:R-:W-:Y:S01]  /*4220*/  BSSY B1, `(.L_x_35) ;  /* 0x000000d000017945 */ /* 0x000fe20003800000 */
[----:B--2---:R-:W-:-:S05]  /*4230*/  @!P0 IMAD R3, R3, R17, R2 ;  /* 0x0000001103038224 */ /* 0x004fca00078e0202 */
[----:B------:R1:W-:Y:S02]  /*4240*/  @!P0 STG.E.U8 desc[UR4][R6.64+0x1], R3 ;  /* 0x0000010306008986 */ /* 0x0003e4000c101104 */
[----:B-1----:R-:W-:Y:S02]  /*4250*/  IMAD.MOV.U32 R3, RZ, RZ, R20 ;  /* 0x000000ffff037224 */ /* 0x002fe400078e0014 */
[----:B------:R-:W-:-:S04]  /*4260*/  IMAD.WIDE.U32 R20, R21, R12, R236 ;  /* 0x0000000c15147225 */ /* 0x000fc800078e00ec */
[----:B------:R-:W-:Y:S01]  /*4270*/  IMAD.IADD R3, R3, 0x1, R21 ;  /* 0x0000000103037824 */ /* 0x000fe200078e0215 */
[----:B------:R-:W-:-:S04]  /*4280*/  IADD3 R20, P0, P1, R14, R232, R20 ;  /* 0x000000e80e147210 */ /* 0x000fc8000791e014 */
[----:B------:R-:W-:Y:S01]  /*4290*/  IADD3.X R21, R235, R233, R3, P0, P1 ;  /* 0x000000e9eb157210 */ /* 0x000fe200007e2403 */
[----:B------:R-:W-:Y:S08]  /*42a0*/  @P4 BRA `(.L_x_36) ;  /* 0x0000000000104947 */ /* 0x000ff00003800000 */
[----:B------:R-:W-:Y:S02]  /*42b0*/  ULDC.64 UR4, c[0x0][0x208] ;  /* 0x0000820000047ab9 */ /* 0x000fe40000000a00 */
[----:B------:R-:W2:Y:S02]  /*42c0*/  LDG.E.U8 R16, desc[UR4][R20.64] ;  /* 0x0000000414107981 */ /* 0x000ea4000c1e1100 */
[----:B--2---:R-:W-:-:S05]  /*42d0*/  PRMT R2, R16, 0x8880, RZ ;  /* 0x0000888010027816 */ /* 0x004fca00000000ff */
[----:B------:R-:W-:-:S07]  /*42e0*/  IMAD R2, R2, R18, RZ ;  /* 0x0000001202027224 */ /* 0x000fce00078e02ff */
.L_x_36:
[----:B------:R-:W-:Y:S05]  /*42f0*/  BSYNC B1 ;  /* 0x0000000000017941 */ /* 0x000fea0003800000 */
.L_x_35:
[----:B------:R-:W2:Y:S01]  /*4300*/  LDL.LU R3, [R1+0x68] ;  /* 0x0000680001037983 */ /* 0x000ea20000300800 */
[----:B------:R-:W-:Y:S01]  /*4310*/  ISETP.LT.OR P0, PT, R0, 0x2, !P2 ;  /* 0x000000020000780c */ /* 0x000fe20005701670 */
[----:B------:R-:W-:Y:S01]  /*4320*/  ULDC.64 UR4, c[0x0][0x208] ;  /* 0x0000820000047ab9 */ /* 0x000fe20000000a00 */
[----:B------:R-:W-:Y:S01]  /*4330*/  BSSY B1, `(.L_x_37) ;  /* 0x0000008000017945 */ /* 0x000fe20003800000 */
[----:B--2---:R-:W-:-:S05]  /*4340*/  @!P4 IMAD R3, R3, R17, R2 ;  /* 0x000000110303c224 */ /* 0x004fca00078e0202 */
[----:B------:R1:W-:Y:S05]  /*4350*/  @!P4 STG.E.U8 desc[UR4][R8.64], R3 ;  /* 0x000000030800c986 */ /* 0x0003ea000c101104 */
[----:B------:R-:W-:Y:S05]  /*4360*/  @P0 BRA `(.L_x_38) ;  /* 0x0000000000100947 */ /* 0x000fea0003800000 */
[----:B------:R-:W-:Y:S02]  /*4370*/  ULDC.64 UR4, c[0x0][0x208] ;  /* 0x0000820000047ab9 */ /* 0x000fe40000000a00 */
[----:B------:R-:W2:Y:S02]  /*4380*/  LDG.E.U8 R16, desc[UR4][R20.64+0x1] ;  /* 0x0000010414107981 */ /* 0x000ea4000c1e1100 */
[----:B--2---:R-:W-:-:S05]  /*4390*/  PRMT R2, R16, 0x8880, RZ ;  /* 0x0000888010027816 */ /* 0x004fca00000000ff */
[----:B------:R-:W-:-:S07]  /*43a0*/  IMAD R2, R2, R18, RZ ;  /* 0x0000001202027224 */ /* 0x000fce00078e02ff */
.L_x_38:
[----:B------:R-:W-:Y:S05]  /*43b0*/  BSYNC B1 ;  /* 0x0000000000017941 */ /* 0x000fea0003800000 */
.L_x_37:
[----:B-1----:R-:W2:Y:S01]  /*43c0*/  LDL.LU R3, [R1+0x6c] ;  /* 0x00006c0001037983 */ /* 0x002ea20000300800 */
        /* <DEDUP_REMOVED lines=10> */
.L_x_40:
[----:B------:R-:W-:Y:S05]  /*4470*/  BSYNC B1 ;  /* 0x0000000000017941 */ /* 0x000fea0003800000 */
.L_x_39:
[----:B------:R-:W2:Y:S04]  /*4480*/  LDL.LU R15, [R1+0x70] ;  /* 0x00007000010f7983 */ /* 0x000ea80000300800 */
[----:B-1----:R-:W3:Y:S01]  /*4490*/  LDL.LU R3, [R1+0x84] ;  /* 0x0000840001037983 */ /* 0x002ee20000300800 */
[----:B------:R-:W-:-:S03]  /*44a0*/  ULDC.64 UR4, c[0x0][0x208] ;  /* 0x0000820000047ab9 */ /* 0x000fc60000000a00 */
[----:B------:R1:W-:Y:S01]  /*44b0*/  STL.64 [R1+0xa8], R4 ;  /* 0x0000a80401007387 */ /* 0x0003e20000100a00 */
[----:B--2---:R-:W-:Y:S01]  /*44c0*/  @!P1 IMAD R15, R15, R17, R2 ;  /* 0x000000110f0f9224 */ /* 0x004fe200078e0202 */
[----:B---3--:R-:W-:-:S04]  /*44d0*/  IADD3 R3, P0, R3, 0x80, RZ ;  /* 0x0000008003037810 */ /* 0x008fc80007f1e0ff */
[----:B------:R2:W-:Y:S01]  /*44e0*/  @!P1 STG.E.U8 desc[UR4][R6.64+0x8], R15 ;  /* 0x0000080f06009986 */ /* 0x0005e2000c101104 */
[----:B-1----:R-:W-:-:S04]  /*44f0*/  IMAD.WIDE.U32 R4, R3, R12, R236 ;  /* 0x0000000c03047225 */ /* 0x002fc800078e00ec */
[----:B------:R-:W-:-:S04]  /*4500*/  IMAD.WIDE.U32 R236, R3, R12, R234 ;  /* 0x0000000c03ec7225 */ /* 0x000fc800078e00ea */
[----:B--2---:R-:W-:-:S04]  /*4510*/  IMAD.X R15, RZ, RZ, UR11, P0 ;  /* 0x0000000bff0f7e24 */ /* 0x004fc800080e06ff */
[----:B------:R-:W-:Y:S01]  /*4520*/  IMAD R15, R15, R12, RZ ;  /* 0x0000000c0f0f7224 */ /* 0x000fe200078e02ff */
[----:B------:R-:W-:-:S03]  /*4530*/  IADD3 R12, P1, P4, R14, R232, R4 ;  /* 0x000000e80e0c7210 */ /* 0x000fc60007c3e004 */
[----:B------:R-:W-:-:S04]  /*4540*/  IMAD R13, R3, R13, R15 ;  /* 0x0000000d030d7224 */ /* 0x000fc800078e020f */
[----:B------:R-:W-:Y:S02]  /*4550*/  IMAD.IADD R3, R13, 0x1, R5 ;  /* 0x000000010d037824 */ /* 0x000fe400078e0205 */
[----:B------:R1:W5:Y:S01]  /*4560*/  LDL.LU.64 R4, [R1+0xa8] ;  /* 0x0000a80001047983 */ /* 0x0003620000300a00 */
[----:B------:R-:W-:Y:S01]  /*4570*/  ISETP.LT.OR P5, PT, R0, 0xa, !P3 ;  /* 0x0000000a0000780c */ /* 0x000fe20005fa1670 */
[----:B------:R-:W-:Y:S01]  /*4580*/  BSSY B1, `(.L_x_41) ;  /* 0x0000009000017945 */ /* 0x000fe20003800000 */
[----:B------:R-:W-:-:S04]  /*4590*/  IADD3 R14, P0, R236, R232, RZ ;  /* 0x000000e8ec0e7210 */ /* 0x000fc80007f1e0ff */
[----:B------:R-:W-:Y:S02]  /*45a0*/  IADD3.X R15, R233, R237, R13, P0, !PT ;  /* 0x000000ede90f7210 */ /* 0x000fe400007fe40d */
[----:B------:R-:W-:-:S05]  /*45b0*/  IADD3.X R13, R235, R233, R3, P1, P4 ;  /* 0x000000e9eb0d7210 */ /* 0x000fca0000fe8403 */
[----:B-1----:R-:W-:Y:S05]  /*45c0*/  @P5 BRA `(.L_x_42) ;  /* 0x0000000000105947 */ /* 0x002fea0003800000 */
[----:B------:R-:W-:Y:S02]  /*45d0*/  ULDC.64 UR4, c[0x0][0x208] ;  /* 0x0000820000047ab9 */ /* 0x000fe40000000a00 */
[----:B------:R-:W2:Y:S02]  /*45e0*/  LDG.E.U8 R16, desc[UR4][R22.64+0x9] ;  /* 0x0000090416107981 */ /* 0x000ea4000c1e1100 */
[----:B--2---:R-:W-:-:S05]  /*45f0*/  PRMT R2, R16, 0x8880, RZ ;  /* 0x0000888010027816 */ /* 0x004fca00000000ff */
[----:B------:R-:W-:-:S07]  /*4600*/  IMAD R2, R2, R18, RZ ;  /* 0x0000001202027224 */ /* 0x000fce00078e02ff */
.L_x_42:
[----:B------:R-:W-:Y:S05]  /*4610*/  BSYNC B1 ;  /* 0x0000000000017941 */ /* 0x000fea0003800000 */
.L_x_41:
[----:B------:R-:W2:Y:S01]  /*4620*/  LDL.LU R3, [R1+0x74] ;  /* 0x0000740001037983 */ /* 0x000ea20000300800 */
[C---:B------:R-:W-:Y:S01]  /*4630*/  ISETP.LT.OR P0, PT, R0.reuse, 0x9, !P2 ;  /* 0x000000090000780c */ /* 0x040fe20005701670 */
[----:B------:R-:W-:Y:S01]  /*4640*/  ULDC.64 UR4, c[0x0][0x208] ;  /* 0x0000820000047ab9 */ /* 0x000fe20000000a00 */
[----:B------:R-:W-:Y:S01]  /*4650*/  ISETP.GE.AND P1, PT, R19, 0x81, PT ;  /* 0x000000811300780c */ /* 0x000fe20003f26270 */
[----:B------:R-:W-:Y:S01]  /*4660*/  BSSY B1, `(.L_x_43) ;  /* 0x000000a000017945 */ /* 0x000fe20003800000 */
[----:B------:R-:W-:Y:S01]  /*4670*/  ISETP.LT.OR P4, PT, R0, 0xa, !P2 ;  /* 0x0000000a0000780c */ /* 0x000fe20005781670 */
[----:B--2---:R-:W-:-:S05]  /*4680*/  @!P5 IMAD R3, R3, R17, R2 ;  /* 0x000000110303d224 */ /* 0x004fca00078e0202 */
[----:B------:R1:W-:Y:S01]  /*4690*/  @!P5 STG.E.U8 desc[UR4][R6.64+0x9], R3 ;  /* 0x000009030600d986 */ /* 0x0003e2000c101104 */
[----:B------:R-:W-:Y:S02]  /*46a0*/  ISETP.LT.OR P5, PT, R0, 0x1, !P1 ;  /* 0x000000010000780c */ /* 0x000fe40004fa1670 */
[----:B------:R-:W-:Y:S11]  /*46b0*/  @P0 BRA `(.L_x_44) ;  /* 0x0000000000100947 */ /* 0x000ff60003800000 */
[----:B------:R-:W-:Y:S02]  /*46c0*/  ULDC.64 UR4, c[0x0][0x208] ;  /* 0x0000820000047ab9 */ /* 0x000fe40000000a00 */
[----:B------:R-:W2:Y:S02]  /*46d0*/  LDG.E.U8 R16, desc[UR4][R20.64+0x8] ;  /* 0x0000080414107981 */ /* 0x000ea4000c1e1100 */
[----:B--2---:R-:W-:-:S05]  /*46e0*/  PRMT R2, R16, 0x8880, RZ ;  /* 0x0000888010027816 */ /* 0x004fca00000000ff */
[----:B------:R-:W-:-:S07]  /*46f0*/  IMAD R2, R2, R18, RZ ;  /* 0x0000001202027224 */ /* 0x000fce00078e02ff */
.L_x_44:
[----:B------:R-:W-:Y:S05]  /*4700*/  BSYNC B1 ;  /* 0x0000000000017941 */ /* 0x000fea0003800000 */
.L_x_43:
[----:B-1----:R-:W2:Y:S01]  /*4710*/  LDL.LU R3, [R1+0x78] ;  /* 0x0000780001037983 */ /* 0x002ea20000300800 */
[----:B------:R-:W-:Y:S01]  /*4720*/  ULDC.64 UR4, c[0x0][0x208] ;  /* 0x0000820000047ab9 */ /* 0x000fe20000000a00 */
[----:B------:R-:W-:Y:S01]  /*4730*/  BSSY B1, `(.L_x_45) ;  /* 0x0000008000017945 */ /* 0x000fe20003800000 */
[----:B--2---:R-:W-:-:S05]  /*4740*/  @!P0 IMAD R3, R3, R17, R2 ;  /* 0x0000001103038224 */ /* 0x004fca00078e0202 */
[----:B------:R1:W-:Y:S01]  /*4750*/  @!P0 STG.E.U8 desc[UR4][R8.64+0x8], R3 ;  /* 0x0000080308008986 */ /* 0x0003e2000c101104 */
[----:B------:R-:W-:Y:S05]  /*4760*/  @P4 BRA `(.L_x_46) ;  /* 0x0000000000104947 */ /* 0x000fea0003800000 */
[----:B------:R-:W-:Y:S02]  /*4770*/  ULDC.64 UR4, c[0x0][0x208] ;  /* 0x0000820000047ab9 */ /* 0x000fe40000000a00 */
[----:B------:R-:W2:Y:S02]  /*4780*/  LDG.E.U8 R16, desc[UR4][R20.64+0x9] ;  /* 0x0000090414107981 */ /* 0x000ea4000c1e1100 */
[----:B--2---:R-:W-:-:S05]  /*4790*/  PRMT R2, R16, 0x8880, RZ ;  /* 0x0000888010027816 */ /* 0x004fca00000000ff */
[----:B------:R-:W-:-:S07]  /*47a0*/  IMAD R2, R2, R18, RZ ;  /* 0x0000001202027224 */ /* 0x000fce00078e02ff */
.L_x_46:
[----:B------:R-:W-:Y:S05]  /*47b0*/  BSYNC B1 ;  /* 0x0000000000017941 */ /* 0x000fea0003800000 */
.L_x_45:
        /* <DEDUP_REMOVED lines=10> */
.L_x_48:
[----:B------:R-:W-:Y:S05]  /*4860*/  BSYNC B1 ;  /* 0x0000000000017941 */ /* 0x000fea0003800000 */
.L_x_47:
[----:B-1----:R-:W2:Y:S01]  /*4870*/  LDL.LU R3, [R1+0x40] ;  /* 0x0000400001037983 */ /* 0x002ea20000300800 */
[C---:B------:R-:W-:Y:S01]  /*4880*/  ISETP.LT.OR P4, PT, R0.reuse, 0x2, !P1 ;  /* 0x000000020000780c */ /* 0x040fe20004f81670 */
[----:B------:R-:W-:Y:S01]  /*4890*/  ULDC.64 UR4, c[0x0][0x208] ;  /* 0x0000820000047ab9 */ /* 0x000fe20000000a00 */
[----:B------:R-:W-:Y:S01]  /*48a0*/  ISETP.GE.AND P0, PT, R19, 0x89, PT ;  /* 0x000000891300780c */ /* 0x000fe20003f06270 */
[----:B------:R-:W-:Y:S03]  /*48b0*/  BSSY B1, `(.L_x_49) ;  /* 0x000000a000017945 */ /* 0x000fe60003800000 */
[----:B------:R-:W-:Y:S01]  /*48c0*/  ISETP.LT.OR P6, PT, R0, 0x2, !P0 ;  /* 0x000000020000780c */ /* 0x000fe200047c1670 */
[----:B--2---:R-:W-:-:S05]  /*48d0*/  @!P5 IMAD R3, R3, R17, R2 ;  /* 0x000000110303d224 */ /* 0x004fca00078e0202 */
[----:B-----5:R1:W-:Y:S01]  /*48e0*/  @!P5 STG.E.U8 desc[UR4][R4.64], R3 ;  /* 0x000000030400d986 */ /* 0x0203e2000c101104 */
[----:B------:R-:W-:Y:S01]  /*48f0*/  ISETP.LT.OR P5, PT, R0, 0x1, !P0 ;  /* 0x000000010000780c */ /* 0x000fe200047a1670 */
[----:B------:R-:W-:-:S12]  /*4900*/  @P4 BRA `(.L_x_50) ;  /* 0x0000000000104947 */ /* 0x000fd80003800000 */
[----:B------:R-:W-:Y:S02]  /*4910*/  ULDC.64 UR4, c[0x0][0x208] ;  /* 0x0000820000047ab9 */ /* 0x000fe40000000a00 */
[----:B------:R-:W2:Y:S02]  /*4920*/  LDG.E.U8 R16, desc[UR4][R14.64+0x1] ;  /* 0x000001040e107981 */ /* 0x000ea4000c1e1100 */
[----:B--2---:R-:W-:-:S05]  /*4930*/  PRMT R2, R16, 0x8880, RZ ;  /* 0x0000888010027816 */ /* 0x004fca00000000ff */
[----:B------:R-:W-:-:S07]  /*4940*/  IMAD R2, R2, R18, RZ ;  /* 0x0000001202027224 */ /* 0x000fce00078e02ff */
.L_x_50:
[----:B------:R-:W-:Y:S05]  /*4950*/  BSYNC B1 ;  /* 0x0000000000017941 */ /* 0x000fea0003800000 */
.L_x_49:
        /* <DEDUP_REMOVED lines=10> */
.L_x_52:
[----:B------:R-:W-:Y:S05]  /*4a00*/  BSYNC B1 ;  /* 0x0000000000017941 */ /* 0x000fea0003800000 */
.L_x_51:
        /* <DEDUP_REMOVED lines=10> */
.L_x_54:
[----:B------:R-:W-:Y:S05]  /*4ab0*/  BSYNC B1 ;  /* 0x0000000000017941 */ /* 0x000fea0003800000 */
.L_x_53:
[----:B-1----:R-:W2:Y:S01]  /*4ac0*/  LDL.LU R3, [R1+0x4c] ;  /* 0x00004c0001037983 */ /* 0x002ea20000300800 */
[C---:B------:R-:W-:Y:S01]  /*4ad0*/  ISETP.LT.OR P4, PT, R0.reuse, 0x9, !P1 ;  /* 0x000000090000780c */ /* 0x040fe20004f81670 */
[----:B------:R-:W-:Y:S01]  /*4ae0*/  ULDC.64 UR4, c[0x0][0x208] ;  /* 0x0000820000047ab9 */ /* 0x000fe20000000a00 */
[----:B------:R-:W-:Y:S01]  /*4af0*/  BSSY B1, `(.L_x_55) ;  /* 0x000000a000017945 */ /* 0x000fe20003800000 */
[----:B------:R-:W-:Y:S01]  /*4b00*/  ISETP.LT.OR P5, PT, R0, 0x9, !P0 ;  /* 0x000000090000780c */ /* 0x000fe200047a1670 */
[----:B--2---:R-:W-:-:S05]  /*4b10*/  @!P6 IMAD R3, R3, R17, R2 ;  /* 0x000000110303e224 */ /* 0x004fca00078e0202 */
[----:B------:R1:W-:Y:S01]  /*4b20*/  @!P6 STG.E.U8 desc[UR4][R10.64+0x1], R3 ;  /* 0x000001030a00e986 */ /* 0x0003e2000c101104 */
[----:B------:R-:W-:-:S03]  /*4b30*/  ISETP.LT.OR P6, PT, R0, 0xa, !P1 ;  /* 0x0000000a0000780c */ /* 0x000fc60004fc1670 */
[----:B------:R-:W-:Y:S10]  /*4b40*/  @P4 BRA `(.L_x_56) ;  /* 0x0000000000104947 */ /* 0x000ff40003800000 */
[----:B------:R-:W-:Y:S02]  /*4b50*/  ULDC.64 UR4, c[0x0][0x208] ;  /* 0x0000820000047ab9 */ /* 0x000fe40000000a00 */
[----:B------:R-:W2:Y:S02]  /*4b60*/  LDG.E.U8 R16, desc[UR4][R14.64+0x8] ;  /* 0x000008040e107981 */ /* 0x000ea4000c1e1100 */
[----:B--2---:R-:W-:-:S05]  /*4b70*/  PRMT R2, R16, 0x8880, RZ ;  /* 0x0000888010027816 */ /* 0x004fca00000000ff */
[----:B------:R-:W-:-:S07]  /*4b80*/  IMAD R2, R2, R18, RZ ;  /* 0x0000001202027224 */ /* 0x000fce00078e02ff */
.L_x_56:
[----:B------:R-:W-:Y:S05]  /*4b90*/  BSYNC B1 ;  /* 0x0000000000017941 */ /* 0x000fea0003800000 */
.L_x_55:
        /* <DEDUP_REMOVED lines=10> */
.L_x_58:
[----:B------:R-:W-:Y:S05]  /*4c40*/  BSYNC B1 ;  /* 0x0000000000017941 */ /* 0x000fea0003800000 */
.L_x_57:
        /* <DEDUP_REMOVED lines=10> */
.L_x_60:
[----:B------:R-:W-:Y:S05]  /*4cf0*/  BSYNC B1 ;  /* 0x0000000000017941 */ /* 0x000fea0003800000 */
.L_x_59:
        /* <DEDUP_REMOVED lines=13> */
.L_x_62:
[----:B------:R-:W-:Y:S05]  /*4dd0*/  BSYNC B1 ;  /* 0x0000000000017941 */ /* 0x000fea0003800000 */
.L_x_61:
        /* <DEDUP_REMOVED lines=10> */
.L_x_64:
[----:B------:R-:W-:Y:S05]  /*4e80*/  BSYNC B1 ;  /* 0x0000000000017941 */ /* 0x000fea0003800000 */
.L_x_63:
        /* <DEDUP_REMOVED lines=10> */
.L_x_66:
[----:B------:R-:W-:Y:S05]  /*4f30*/  BSYNC B1 ;  /* 0x0000000000017941 */ /* 0x000fea0003800000 */
.L_x_65:
        /* <DEDUP_REMOVED lines=13> */
.L_x_68:
[----:B------:R-:W-:Y:S05]  /*5010*/  BSYNC B1 ;  /* 0x0000000000017941 */ /* 0x000fea0003800000 */
.L_x_67:
        /* <DEDUP_REMOVED lines=10> */
.L_x_70:
[----:B------:R-:W-:Y:S05]  /*50c0*/  BSYNC B1 ;  /* 0x0000000000017941 */ /* 0x000fea0003800000 */
.L_x_69:
        /* <DEDUP_REMOVED lines=10> */
.L_x_72:
[----:B------:R-:W-:Y:S05]  /*5170*/  BSYNC B1 ;  /* 0x0000000000017941 */ /* 0x000fea0003800000 */
.L_x_71:
        /* <DEDUP_REMOVED lines=13> */
.L_x_74:
[----:B------:R-:W-:Y:S05]  /*5250*/  BSYNC B1 ;  /* 0x0000000000017941 */ /* 0x000fea0003800000 */
.L_x_73:
        /* <DEDUP_REMOVED lines=10> */
.L_x_76:
[----:B------:R-:W-:Y:S05]  /*5300*/  BSYNC B1 ;  /* 0x0000000000017941 */ /* 0x000fea0003800000 */
.L_x_75:
        /* <DEDUP_REMOVED lines=10> */
.L_x_78:
[----:B------:R-:W-:Y:S05]  /*53b0*/  BSYNC B1 ;  /* 0x0000000000017941 */ /* 0x000fea0003800000 */
.L_x_77:
        /* <DEDUP_REMOVED lines=13> */
.L_x_80:
[----:B------:R-:W-:Y:S05]  /*5490*/  BSYNC B1 ;  /* 0x0000000000017941 */ /* 0x000fea0003800000 */
.L_x_79:
[----:B-1----:R-:W2:Y:S01]  /*54a0*/  LDL.LU R3, [R1] ;  /* 0x0000000001037983 */ /* 0x002ea20000300800 */
        /* <DEDUP_REMOVED lines=9> */
.L_x_82:
[----:B------:R-:W-:Y:S05]  /*5540*/  BSYNC B1 ;  /* 0x0000000000017941 */ /* 0x000fea0003800000 */
.L_x_81:
        /* <DEDUP_REMOVED lines=10> */
.L_x_84:
[----:B------:R-:W-:Y:S05]  /*55f0*/  BSYNC B1 ;  /* 0x0000000000017941 */ /* 0x000fea0003800000 */
.L_x_83:
        /* <DEDUP_REMOVED lines=13> */
.L_x_86:
[----:B------:R-:W-:Y:S05]  /*56d0*/  BSYNC B1 ;  /* 0x0000000000017941 */ /* 0x000fea0003800000 */
.L_x_85:
        /* <DEDUP_REMOVED lines=10> */
.L_x_88:
[----:B------:R-:W-:Y:S05]  /*5780*/  BSYNC B1 ;  /* 0x0000000000017941 */ /* 0x000fea0003800000 */
.L_x_87:
        /* <DEDUP_REMOVED lines=10> */
.L_x_90:
[----:B------:R-:W-:Y:S05]  /*5830*/  BSYNC B1 ;  /* 0x0000000000017941 */ /* 0x000fea0003800000 */
.L_x_89:
        /* <DEDUP_REMOVED lines=13> */
.L_x_92:
[----:B------:R-:W-:Y:S05]  /*5910*/  BSYNC B1 ;  /* 0x0000000000017941 */ /* 0x000fea0003800000 */
.L_x_91:
        /* <DEDUP_REMOVED lines=10> */
.L_x_94:
[----:B------:R-:W-:Y:S05]  /*59c0*/  BSYNC B1 ;  /* 0x0000000000017941 */ /* 0x000fea0003800000 */
.L_x_93:
        /* <DEDUP_REMOVED lines=10> */
.L_x_96:
[----:B------:R-:W-:Y:S05]  /*5a70*/  BSYNC B1 ;  /* 0x0000000000017941 */ /* 0x000fea0003800000 */
.L_x_95:
[----:B------:R-:W-:Y:S01]  /*5a80*/  ISETP.LT.OR P4, PT, R0, 0x22, !P3 ;  /* 0x000000220000780c */ /* 0x000fe20005f81670 */
[----:B------:R-:W-:Y:S01]  /*5a90*/  @!P5 IMAD R224, R224, R17, R2 ;  /* 0x00000011e0e0d224 */ /* 0x000fe200078e0202 */
[----:B------:R-:W-:Y:S01]  /*5aa0*/  ULDC.64 UR4, c[0x0][0x208] ;  /* 0x0000820000047ab9 */ /* 0x000fe20000000a00 */
[----:B------:R-:W-:Y:S01]  /*5ab0*/  BSSY B1, `(.L_x_97) ;  /* 0x0000009000017945 */ /* 0x000fe20003800000 */
[C---:B------:R-:W-:Y:S02]  /*5ac0*/  ISETP.LT.OR P6, PT, R0.reuse, 0x21, !P2 ;  /* 0x000000210000780c */ /* 0x040fe400057c1670 */
[----:B------:R2:W-:Y:S01]  /*5ad0*/  @!P5 STG.E.U8 desc[UR4][R6.64+0x20], R224 ;  /* 0x000020e00600d986 */ /* 0x0005e2000c101104 */
[----:B------:R-:W-:-:S06]  /*5ae0*/  ISETP.LT.OR P5, PT, R0, 0x22, !P2 ;  /* 0x000000220000780c */ /* 0x000fcc00057a1670 */
[----:B------:R-:W-:Y:S07]  /*5af0*/  @P4 BRA `(.L_x_98) ;  /* 0x0000000000104947 */ /* 0x000fee0003800000 */
[----:B------:R-:W-:Y:S02]  /*5b00*/  ULDC.64 UR4, c[0x0][0x208] ;  /* 0x0000820000047ab9 */ /* 0x000fe40000000a00 */
[----:B------:R-:W1:Y:S02]  /*5b10*/  LDG.E.U8 R16, desc[UR4][R22.64+0x21] ;  /* 0x0000210416107981 */ /* 0x000e64000c1e1100 */
[----:B-1----:R-:W-:-:S05]  /*5b20*/  PRMT R3, R16, 0x8880, RZ ;  /* 0x0000888010037816 */ /* 0x002fca00000000ff */
[----:B------:R-:W-:-:S07]  /*5b30*/  IMAD R2, R3, R18, RZ ;  /* 0x0000001203027224 */ /* 0x000fce00078e02ff */
.L_x_98:
[----:B------:R-:W-:Y:S05]  /*5b40*/  BSYNC B1 ;  /* 0x0000000000017941 */ /* 0x000fea0003800000 */
.L_x_97:
[----:B------:R-:W-:Y:S01]  /*5b50*/  @!P4 IMAD R225, R225, R17, R2 ;  /* 0x00000011e1e1c224 */ /* 0x000fe200078e0202 */
[----:B------:R-:W-:Y:S01]  /*5b60*/  ULDC.64 UR4, c[0x0][0x208] ;  /* 0x0000820000047ab9 */ /* 0x000fe20000000a00 */
[----:B------:R-:W-:Y:S03]  /*5b70*/  BSSY B1, `(.L_x_99) ;  /* 0x0000007000017945 */ /* 0x000fe60003800000 */
[----:B------:R3:W-:Y:S01]  /*5b80*/  @!P4 STG.E.U8 desc[UR4][R6.64+0x21], R225 ;  /* 0x000021e10600c986 */ /* 0x0007e2000c101104 */
[----:B------:R-:W-:Y:S05]  /*5b90*/  @P6 BRA `(.L_x_100) ;  /* 0x0000000000106947 */ /* 0x000fea0003800000 */
[----:B------:R-:W-:Y:S02]  /*5ba0*/  ULDC.64 UR4, c[0x0][0x208] ;  /* 0x0000820000047ab9 */ /* 0x000fe40000000a00 */
[----:B------:R-:W1:Y:S02]  /*5bb0*/  LDG.E.U8 R16, desc[UR4][R20.64+0x20] ;  /* 0x0000200414107981 */ /* 0x000e64000c1e1100 */
[----:B-1----:R-:W-:-:S05]  /*5bc0*/  PRMT R3, R16, 0x8880, RZ ;  /* 0x0000888010037816 */ /* 0x002fca00000000ff */
[----:B------:R-:W-:-:S07]  /*5bd0*/  IMAD R2, R3, R18, RZ ;  /* 0x0000001203027224 */ /* 0x000fce00078e02ff */
.L_x_100:
[----:B------:R-:W-:Y:S05]  /*5be0*/  BSYNC B1 ;  /* 0x0000000000017941 */ /* 0x000fea0003800000 */
.L_x_99:
[----:B-1----:R-:W-:Y:S01]  /*5bf0*/  @!P6 IMAD R3, R226, R17, R2 ;  /* 0x00000011e203e224 */ /* 0x002fe200078e0202 */
        /* <DEDUP_REMOVED lines=8> */
.L_x_102:
[----:B------:R-:W-:Y:S05]  /*5c80*/  BSYNC B1 ;  /* 0x0000000000017941 */ /* 0x000fea0003800000 */
.L_x_101:
[C---:B------:R-:W-:Y:S01]  /*5c90*/  ISETP.LT.OR P4, PT, R0.reuse, 0x29, !P3 ;  /* 0x000000290000780c */ /* 0x040fe20005f81670 */
        /* <DEDUP_REMOVED lines=11> */
.L_x_104:
[----:B------:R-:W-:Y:S05]  /*5d50*/  BSYNC B1 ;  /* 0x0000000000017941 */ /* 0x000fea0003800000 */
.L_x_103:
        /* <DEDUP_REMOVED lines=9> */
.L_x_106:
[----:B------:R-:W-:Y:S05]  /*5df0*/  BSYNC B1 ;  /* 0x0000000000017941 */ /* 0x000fea0003800000 */
.L_x_105:
        /* <DEDUP_REMOVED lines=9> */
.L_x_108:
[----:B------:R-:W-:Y:S05]  /*5e90*/  BSYNC B1 ;  /* 0x0000000000017941 */ /* 0x000fea0003800000 */
.L_x_107:
[----:B------:R-:W-:Y:S01]  /*5ea0*/  ISETP.LT.OR P4, PT, R0, 0x2a, !P2 ;  /* 0x0000002a0000780c */ /* 0x000fe20005781670 */
[----:B-1----:R-:W-:Y:S01]  /*5eb0*/  @!P5 IMAD R3, R230, R17, R2 ;  /* 0x00000011e603d224 */ /* 0x002fe200078e0202 */
        /* <DEDUP_REMOVED lines=10> */
.L_x_110:
[----:B------:R-:W-:Y:S05]  /*5f60*/  BSYNC B1 ;  /* 0x0000000000017941 */ /* 0x000fea0003800000 */
.L_x_109:
        /* <DEDUP_REMOVED lines=9> */
.L_x_112:
[----:B------:R-:W-:Y:S05]  /*6000*/  BSYNC B1 ;  /* 0x0000000000017941 */ /* 0x000fea0003800000 */
.L_x_111:
        /* <DEDUP_REMOVED lines=9> */
.L_x_114:
[----:B------:R-:W-:Y:S05]  /*60a0*/  BSYNC B1 ;  /* 0x0000000000017941 */ /* 0x000fea0003800000 */
.L_x_113:
        /* <DEDUP_REMOVED lines=12> */
.L_x_116:
[----:B------:R-:W-:Y:S05]  /*6170*/  BSYNC B1 ;  /* 0x0000000000017941 */ /* 0x000fea0003800000 */
.L_x_115:
        /* <DEDUP_REMOVED lines=9> */
.L_x_118:
[----:B------:R-:W-:Y:S05]  /*6210*/  BSYNC B1 ;  /* 0x0000000000017941 */ /* 0x000fea0003800000 */
.L_x_117:
        /* <DEDUP_REMOVED lines=9> */
.L_x_120:
[----:B------:R-:W-:Y:S05]  /*62b0*/  BSYNC B1 ;  /* 0x0000000000017941 */ /* 0x000fea0003800000 */
.L_x_119:
        /* <DEDUP_REMOVED lines=12> */
.L_x_122:
[----:B------:R-:W-:Y:S05]  /*6380*/  BSYNC B1 ;  /* 0x0000000000017941 */ /* 0x000fea0003800000 */
.L_x_121:
        /* <DEDUP_REMOVED lines=9> */
.L_x_124:
[----:B------:R-:W-:Y:S05]  /*6420*/  BSYNC B1 ;  /* 0x0000000000017941 */ /* 0x000fea0003800000 */
.L_x_123:
        /* <DEDUP_REMOVED lines=9> */
.L_x_126:
[----:B------:R-:W-:Y:S05]  /*64c0*/  BSYNC B1 ;  /* 0x0000000000017941 */ /* 0x000fea0003800000 */
.L_x_125:
        /* <DEDUP_REMOVED lines=12> */
.L_x_128:
[----:B------:R-:W-:Y:S05]  /*6590*/  BSYNC B1 ;  /* 0x0000000000017941 */ /* 0x000fea0003800000 */
.L_x_127:
        /* <DEDUP_REMOVED lines=9> */
.L_x_130:
[----:B------:R-:W-:Y:S05]  /*6630*/  BSYNC B1 ;  /* 0x0000000000017941 */ /* 0x000fea0003800000 */
.L_x_129:
        /* <DEDUP_REMOVED lines=9> */
.L_x_132:
[----:B------:R-:W-:Y:S05]  /*66d0*/  BSYNC B1 ;  /* 0x0000000000017941 */ /* 0x000fea0003800000 */
.L_x_131:
        /* <DEDUP_REMOVED lines=12> */
.L_x_134:
[----:B------:R-:W-:Y:S05]  /*67a0*/  BSYNC B1 ;  /* 0x0000000000017941 */ /* 0x000fea0003800000 */
.L_x_133:
        /* <DEDUP_REMOVED lines=9> */
.L_x_136:
[----:B------:R-:W-:Y:S05]  /*6840*/  BSYNC B1 ;  /* 0x0000000000017941 */ /* 0x000fea0003800000 */
.L_x_135:
        /* <DEDUP_REMOVED lines=9> */
.L_x_138:
[----:B------:R-:W-:Y:S05]  /*68e0*/  BSYNC B1 ;  /* 0x0000000000017941 */ /* 0x000fea0003800000 */
.L_x_137:
        /* <DEDUP_REMOVED lines=12> */
.L_x_140:
[----:B------:R-:W-:Y:S05]  /*69b0*/  BSYNC B1 ;  /* 0x0000000000017941 */ /* 0x000fea0003800000 */
.L_x_139:
        /* <DEDUP_REMOVED lines=9> */
.L_x_142:
[----:B------:R-:W-:Y:S05]  /*6a50*/  BSYNC B1 ;  /* 0x0000000000017941 */ /* 0x000fea0003800000 */
.L_x_141:
        /* <DEDUP_REMOVED lines=9> */
.L_x_144:
[----:B------:R-:W-:Y:S05]  /*6af0*/  BSYNC B1 ;  /* 0x0000000000017941 */ /* 0x000fea0003800000 */
.L_x_143:
        /* <DEDUP_REMOVED lines=12> */
.L_x_146:
[----:B------:R-:W-:Y:S05]  /*6bc0*/  BSYNC B1 ;  /* 0x0000000000017941 */ /* 0x000fea0003800000 */
.L_x_145:
        /* <DEDUP_REMOVED lines=9> */
.L_x_148:
[----:B------:R-:W-:Y:S05]  /*6c60*/  BSYNC B1 ;  /* 0x0000000000017941 */ /* 0x000fea0003800000 */
.L_x_147:
        /* <DEDUP_REMOVED lines=9> */
.L_x_150:
[----:B------:R-:W-:Y:S05]  /*6d00*/  BSYNC B1 ;  /* 0x0000000000017941 */ /* 0x000fea0003800000 */
.L_x_149:
        /* <DEDUP_REMOVED lines=12> */
.L_x_152:
[----:B------:R-:W-:Y:S05]  /*6dd0*/  BSYNC B1 ;  /* 0x0000000000017941 */ /* 0x000fea0003800000 */
.L_x_151:
        /* <DEDUP_REMOVED lines=9> */
.L_x_154:
[----:B------:R-:W-:Y:S05]  /*6e70*/  BSYNC B1 ;  /* 0x0000000000017941 */ /* 0x000fea0003800000 */
.L_x_153:
        /* <DEDUP_REMOVED lines=9> */
.L_x_156:
[----:B------:R-:W-:Y:S05]  /*6f10*/  BSYNC B1 ;  /* 0x0000000000017941 */ /* 0x000fea0003800000 */
.L_x_155:
        /* <DEDUP_REMOVED lines=12> */
.L_x_158:
[----:B------:R-:W-:Y:S05]  /*6fe0*/  BSYNC B1 ;  /* 0x0000000000017941 */ /* 0x000fea0003800000 */
.L_x_157:
        /* <DEDUP_REMOVED lines=9> */
.L_x_160:
[----:B------:R-:W-:Y:S05]  /*7080*/  BSYNC B1 ;  /* 0x0000000000017941 */ /* 0x000fea0003800000 */
.L_x_159:
        /* <DEDUP_REMOVED lines=9> */
.L_x_162:
[----:B------:R-:W-:Y:S05]  /*7120*/  BSYNC B1 ;  /* 0x0000000000017941 */ /* 0x000fea0003800000 */
.L_x_161:
        /* <DEDUP_REMOVED lines=12> */
.L_x_164:
[----:B------:R-:W-:Y:S05]  /*71f0*/  BSYNC B1 ;  /* 0x0000000000017941 */ /* 0x000fea0003800000 */
.L_x_163:
        /* <DEDUP_REMOVED lines=9> */
.L_x_166:
[----:B------:R-:W-:Y:S05]  /*7290*/  BSYNC B1 ;  /* 0x0000000000017941 */ /* 0x000fea0003800000 */
.L_x_165:
        /* <DEDUP_REMOVED lines=9> */
.L_x_168:
[----:B------:R-:W-:Y:S05]  /*7330*/  BSYNC B1 ;  /* 0x0000000000017941 */ /* 0x000fea0003800000 */
.L_x_167:
        /* <DEDUP_REMOVED lines=12> */
.L_x_170:
[----:B------:R-:W-:Y:S05]  /*7400*/  BSYNC B1 ;  /* 0x0000000000017941 */ /* 0x000fea0003800000 */
.L_x_169:
        /* <DEDUP_REMOVED lines=9> */
.L_x_172:
[----:B------:R-:W-:Y:S05]  /*74a0*/  BSYNC B1 ;  /* 0x0000000000017941 */ /* 0x000fea0003800000 */
.L_x_171:
        /* <DEDUP_REMOVED lines=9> */
.L_x_174:
[----:B------:R-:W-:Y:S05]  /*7540*/  BSYNC B1 ;  /* 0x0000000000017941 */ /* 0x000fea0003800000 */
.L_x_173:
        /* <DEDUP_REMOVED lines=12> */
.L_x_176:
[----:B------:R-:W-:Y:S05]  /*7610*/  BSYNC B1 ;  /* 0x0000000000017941 */ /* 0x000fea0003800000 */
.L_x_175:
        /* <DEDUP_REMOVED lines=9> */
.L_x_178:
[----:B------:R-:W-:Y:S05]  /*76b0*/  BSYNC B1 ;  /* 0x0000000000017941 */ /* 0x000fea0003800000 */
.L_x_177:
        /* <DEDUP_REMOVED lines=9> */
.L_x_180:
[----:B------:R-:W-:Y:S05]  /*7750*/  BSYNC B1 ;  /* 0x0000000000017941 */ /* 0x000fea0003800000 */
.L_x_179:
        /* <DEDUP_REMOVED lines=12> */
.L_x_182:
[----:B------:R-:W-:Y:S05]  /*7820*/  BSYNC B1 ;  /* 0x0000000000017941 */ /* 0x000fea0003800000 */
.L_x_181:
        /* <DEDUP_REMOVED lines=9> */
.L_x_184:
[----:B------:R-:W-:Y:S05]  /*78c0*/  BSYNC B1 ;  /* 0x0000000000017941 */ /* 0x000fea0003800000 */
.L_x_183:
        /* <DEDUP_REMOVED lines=9> */
.L_x_186:
[----:B------:R-:W-:Y:S05]  /*7960*/  BSYNC B1 ;  /* 0x0000000000017941 */ /* 0x000fea0003800000 */
.L_x_185:
        /* <DEDUP_REMOVED lines=12> */
.L_x_188:
[----:B------:R-:W-:Y:S05]  /*7a30*/  BSYNC B1 ;  /* 0x0000000000017941 */ /* 0x000fea0003800000 */
.L_x_187:
        /* <DEDUP_REMOVED lines=9> */
.L_x_190:
[----:B------:R-:W-:Y:S05]  /*7ad0*/  BSYNC B1 ;  /* 0x0000000000017941 */ /* 0x000fea0003800000 */
.L_x_189:
        /* <DEDUP_REMOVED lines=9> */
.L_x_192:
[----:B------:R-:W-:Y:S05]  /*7b70*/  BSYNC B1 ;  /* 0x0000000000017941 */ /* 0x000fea0003800000 */
.L_x_191:
        /* <DEDUP_REMOVED lines=12> */
.L_x_194:
[----:B------:R-:W-:Y:S05]  /*7c40*/  BSYNC B1 ;  /* 0x0000000000017941 */ /* 0x000fea0003800000 */
.L_x_193:
        /* <DEDUP_REMOVED lines=9> */
.L_x_196:
[----:B------:R-:W-:Y:S05]  /*7ce0*/  BSYNC B1 ;  /* 0x0000000000017941 */ /* 0x000fea0003800000 */
.L_x_195:
        /* <DEDUP_REMOVED lines=9> */
.L_x_198:
[----:B------:R-:W-:Y:S05]  /*7d80*/  BSYNC B1 ;  /* 0x0000000000017941 */ /* 0x000fea0003800000 */
.L_x_197:
        /* <DEDUP_REMOVED lines=12> */
.L_x_200:
[----:B------:R-:W-:Y:S05]  /*7e50*/  BSYNC B1 ;  /* 0x0000000000017941 */ /* 0x000fea0003800000 */
.L_x_199:
        /* <DEDUP_REMOVED lines=9> */
.L_x_202:
[----:B------:R-:W-:Y:S05]  /*7ef0*/  BSYNC B1 ;  /* 0x0000000000017941 */ /* 0x000fea0003800000 */
.L_x_201:
        /* <DEDUP_REMOVED lines=9> */
.L_x_204:
[----:B------:R-:W-:Y:S05]  /*7f90*/  BSYNC B1 ;  /* 0x0000000000017941 */ /* 0x000fea0003800000 */
.L_x_203:
        /* <DEDUP_REMOVED lines=12> */
.L_x_206:
[----:B------:R-:W-:Y:S05]  /*8060*/  BSYNC B1 ;  /* 0x0000000000017941 */ /* 0x000fea0003800000 */
.L_x_205:
        /* <DEDUP_REMOVED lines=9> */
.L_x_208:
[----:B------:R-:W-:Y:S05]  /*8100*/  BSYNC B1 ;  /* 0x0000000000017941 */ /* 0x000fea0003800000 */
.L_x_207:
        /* <DEDUP_REMOVED lines=9> */
.L_x_210:
[----:B------:R-:W-:Y:S05]  /*81a0*/  BSYNC B1 ;  /* 0x0000000000017941 */ /* 0x000fea0003800000 */
.L_x_209:
        /* <DEDUP_REMOVED lines=12> */
.L_x_212:
[----:B------:R-:W-:Y:S05]  /*8270*/  BSYNC B1 ;  /* 0x0000000000017941 */ /* 0x000fea0003800000 */
.L_x_211:
        /* <DEDUP_REMOVED lines=9> */
.L_x_214:
[----:B------:R-:W-:Y:S05]  /*8310*/  BSYNC B1 ;  /* 0x0000000000017941 */ /* 0x000fea0003800000 */
.L_x_213:
        /* <DEDUP_REMOVED lines=9> */
.L_x_216:
[----:B------:R-:W-:Y:S05]  /*83b0*/  BSYNC B1 ;  /* 0x0000000000017941 */ /* 0x000fea0003800000 */
.L_x_215:
        /* <DEDUP_REMOVED lines=12> */
.L_x_218:
[----:B------:R-:W-:Y:S05]  /*8480*/  BSYNC B1 ;  /* 0x0000000000017941 */ /* 0x000fea0003800000 */
.L_x_217:
        /* <DEDUP_REMOVED lines=9> */
.L_x_220:
[----:B------:R-:W-:Y:S05]  /*8520*/  BSYNC B1 ;  /* 0x0000000000017941 */ /* 0x000fea0003800000 */
.L_x_219:
        /* <DEDUP_REMOVED lines=9> */
.L_x_222:
[----:B------:R-:W-:Y:S05]  /*85c0*/  BSYNC B1 ;  /* 0x0000000000017941 */ /* 0x000fea0003800000 */
.L_x_221:
        /* <DEDUP_REMOVED lines=12> */
.L_x_224:
[----:B------:R-:W-:Y:S05]  /*8690*/  BSYNC B1 ;  /* 0x0000000000017941 */ /* 0x000fea0003800000 */
.L_x_223:
        /* <DEDUP_REMOVED lines=9> */
.L_x_226:
[----:B------:R-:W-:Y:S05]  /*8730*/  BSYNC B1 ;  /* 0x0000000000017941 */ /* 0x000fea0003800000 */
.L_x_225:
        /* <DEDUP_REMOVED lines=9> */
.L_x_228:
[----:B------:R-:W-:Y:S05]  /*87d0*/  BSYNC B1 ;  /* 0x0000000000017941 */ /* 0x000fea0003800000 */
.L_x_227:
        /* <DEDUP_REMOVED lines=12> */
.L_x_230:
[----:B------:R-:W-:Y:S05]  /*88a0*/  BSYNC B1 ;  /* 0x0000000000017941 */ /* 0x000fea0003800000 */
.L_x_229:
        /* <DEDUP_REMOVED lines=9> */
.L_x_232:
[----:B------:R-:W-:Y:S05]  /*8940*/  BSYNC B1 ;  /* 0x0000000000017941 */ /* 0x000fea0003800000 */
.L_x_231:
        /* <DEDUP_REMOVED lines=9> */
.L_x_234:
[----:B------:R-:W-:Y:S05]  /*89e0*/  BSYNC B1 ;  /* 0x0000000000017941 */ /* 0x000fea0003800000 */
.L_x_233:
        /* <DEDUP_REMOVED lines=12> */
.L_x_236:
[----:B------:R-:W-:Y:S05]  /*8ab0*/  BSYNC B1 ;  /* 0x0000000000017941 */ /* 0x000fea0003800000 */
.L_x_235:
        /* <DEDUP_REMOVED lines=9> */
.L_x_238:
[----:B------:R-:W-:Y:S05]  /*8b50*/  BSYNC B1 ;  /* 0x0000000000017941 */ /* 0x000fea0003800000 */
.L_x_237:
        /* <DEDUP_REMOVED lines=9> */
.L_x_240:
[----:B------:R-:W-:Y:S05]  /*8bf0*/  BSYNC B1 ;  /* 0x0000000000017941 */ /* 0x000fea0003800000 */
.L_x_239:
        /* <DEDUP_REMOVED lines=12> */
.L_x_242:
[----:B------:R-:W-:Y:S05]  /*8cc0*/  BSYNC B1 ;  /* 0x0000000000017941 */ /* 0x000fea0003800000 */
.L_x_241:
        /* <DEDUP_REMOVED lines=9> */
.L_x_244:
[----:B------:R-:W-:Y:S05]  /*8d60*/  BSYNC B1 ;  /* 0x0000000000017941 */ /* 0x000fea0003800000 */
.L_x_243:
        /* <DEDUP_REMOVED lines=9> */
.L_x_246:
[----:B------:R-:W-:Y:S05]  /*8e00*/  BSYNC B1 ;  /* 0x0000000000017941 */ /* 0x000fea0003800000 */
.L_x_245:
        /* <DEDUP_REMOVED lines=12> */
.L_x_248:
[----:B------:R-:W-:Y:S05]  /*8ed0*/  BSYNC B1 ;  /* 0x0000000000017941 */ /* 0x000fea0003800000 */
.L_x_247:
        /* <DEDUP_REMOVED lines=9> */
.L_x_250:
[----:B------:R-:W-:Y:S05]  /*8f70*/  BSYNC B1 ;  /* 0x0000000000017941 */ /* 0x000fea0003800000 */
.L_x_249:
        /* <DEDUP_REMOVED lines=9> */
.L_x_252:
[----:B------:R-:W-:Y:S05]  /*9010*/  BSYNC B1 ;  /* 0x0000000000017941 */ /* 0x000fea0003800000 */
.L_x_251:
        /* <DEDUP_REMOVED lines=12> */
.L_x_254:
[----:B------:R-:W-:Y:S05]  /*90e0*/  BSYNC B1 ;  /* 0x0000000000017941 */ /* 0x000fea0003800000 */
.L_x_253:
        /* <DEDUP_REMOVED lines=9> */
.L_x_256:
[----:B------:R-:W-:Y:S05]  /*9180*/  BSYNC B1 ;  /* 0x0000000000017941 */ /* 0x000fea0003800000 */
.L_x_255:
        /* <DEDUP_REMOVED lines=9> */
.L_x_258:
[----:B------:R-:W-:Y:S05]  /*9220*/  BSYNC B1 ;  /* 0x0000000000017941 */ /* 0x000fea0003800000 */
.L_x_257:
        /* <DEDUP_REMOVED lines=12> */
.L_x_260:
[----:B------:R-:W-:Y:S05]  /*92f0*/  BSYNC B1 ;  /* 0x0000000000017941 */ /* 0x000fea0003800000 */
.L_x_259:
        /* <DEDUP_REMOVED lines=9> */
.L_x_262:
[----:B------:R-:W-:Y:S05]  /*9390*/  BSYNC B1 ;  /* 0x0000000000017941 */ /* 0x000fea0003800000 */
.L_x_261:
        /* <DEDUP_REMOVED lines=9> */
.L_x_264:
[----:B------:R-:W-:Y:S05]  /*9430*/  BSYNC B1 ;  /* 0x0000000000017941 */ /* 0x000fea0003800000 */
.L_x_263:
        /* <DEDUP_REMOVED lines=12> */
.L_x_266:
[----:B------:R-:W-:Y:S05]  /*9500*/  BSYNC B1 ;  /* 0x0000000000017941 */ /* 0x000fea0003800000 */
.L_x_265:
        /* <DEDUP_REMOVED lines=9> */
.L_x_268:
[----:B------:R-:W-:Y:S05]  /*95a0*/  BSYNC B1 ;  /* 0x0000000000017941 */ /* 0x000fea0003800000 */
.L_x_267:
        /* <DEDUP_REMOVED lines=9> */
.L_x_270:
[----:B------:R-:W-:Y:S05]  /*9640*/  BSYNC B1 ;  /* 0x0000000000017941 */ /* 0x000fea0003800000 */
.L_x_269:
        /* <DEDUP_REMOVED lines=12> */
.L_x_272:
[----:B------:R-:W-:Y:S05]  /*9710*/  BSYNC B1 ;  /* 0x0000000000017941 */ /* 0x000fea0003800000 */
.L_x_271:
        /* <DEDUP_REMOVED lines=9> */
.L_x_274:
[----:B------:R-:W-:Y:S05]  /*97b0*/  BSYNC B1 ;  /* 0x0000000000017941 */ /* 0x000fea0003800000 */
.L_x_273:
        /* <DEDUP_REMOVED lines=9> */
.L_x_276:
[----:B------:R-:W-:Y:S05]  /*9850*/  BSYNC B1 ;  /* 0x0000000000017941 */ /* 0x000fea0003800000 */
.L_x_275:
        /* <DEDUP_REMOVED lines=12> */
.L_x_278:
[----:B------:R-:W-:Y:S05]  /*9920*/  BSYNC B1 ;  /* 0x0000000000017941 */ /* 0x000fea0003800000 */
.L_x_277:
        /* <DEDUP_REMOVED lines=9> */
.L_x_280:
[----:B------:R-:W-:Y:S05]  /*99c0*/  BSYNC B1 ;  /* 0x0000000000017941 */ /* 0x000fea0003800000 */
.L_x_279:
        /* <DEDUP_REMOVED lines=9> */
.L_x_282:
[----:B------:R-:W-:Y:S05]  /*9a60*/  BSYNC B1 ;  /* 0x0000000000017941 */ /* 0x000fea0003800000 */
.L_x_281:
        /* <DEDUP_REMOVED lines=12> */
.L_x_284:
[----:B------:R-:W-:Y:S05]  /*9b30*/  BSYNC B1 ;  /* 0x0000000000017941 */ /* 0x000fea0003800000 */
.L_x_283:
        /* <DEDUP_REMOVED lines=9> */
.L_x_286:
[----:B------:R-:W-:Y:S05]  /*9bd0*/  BSYNC B1 ;  /* 0x0000000000017941 */ /* 0x000fea0003800000 */
.L_x_285:
        /* <DEDUP_REMOVED lines=9> */
.L_x_288:
[----:B------:R-:W-:Y:S05]  /*9c70*/  BSYNC B1 ;  /* 0x0000000000017941 */ /* 0x000fea0003800000 */
.L_x_287:
        /* <DEDUP_REMOVED lines=12> */
.L_x_290:
[----:B------:R-:W-:Y:S05]  /*9d40*/  BSYNC B1 ;  /* 0x0000000000017941 */ /* 0x000fea0003800000 */
.L_x_289:
        /* <DEDUP_REMOVED lines=9> */
.L_x_292:
[----:B------:R-:W-:Y:S05]  /*9de0*/  BSYNC B1 ;  /* 0x0000000000017941 */ /* 0x000fea0003800000 */
.L_x_291:
        /* <DEDUP_REMOVED lines=9> */
.L_x_294:
[----:B------:R-:W-:Y:S05]  /*9e80*/  BSYNC B1 ;  /* 0x0000000000017941 */ /* 0x000fea0003800000 */
.L_x_293:
        /* <DEDUP_REMOVED lines=12> */
.L_x_296:
[----:B------:R-:W-:Y:S05]  /*9f50*/  BSYNC B1 ;  /* 0x0000000000017941 */ /* 0x000fea0003800000 */
.L_x_295:
        /* <DEDUP_REMOVED lines=9> */
.L_x_298:
[----:B------:R-:W-:Y:S05]  /*9ff0*/  BSYNC B1 ;  /* 0x0000000000017941 */ /* 0x000fea0003800000 */
.L_x_297:
        /* <DEDUP_REMOVED lines=9> */
.L_x_300:
[----:B------:R-:W-:Y:S05]  /*a090*/  BSYNC B1 ;  /* 0x0000000000017941 */ /* 0x000fea0003800000 */
.L_x_299:
        /* <DEDUP_REMOVED lines=12> */
.L_x_302:
[----:B------:R-:W-:Y:S05]  /*a160*/  BSYNC B1 ;  /* 0x0000000000017941 */ /* 0x000fea0003800000 */
.L_x_301:
        /* <DEDUP_REMOVED lines=9> */
.L_x_304:
[----:B------:R-:W-:Y:S05]  /*a200*/  BSYNC B1 ;  /* 0x0000000000017941 */ /* 0x000fea0003800000 */
.L_x_303:
        /* <DEDUP_REMOVED lines=9> */
.L_x_306:
[----:B------:R-:W-:Y:S05]  /*a2a0*/  BSYNC B1 ;  /* 0x0000000000017941 */ /* 0x000fea0003800000 */
.L_x_305:
        /* <DEDUP_REMOVED lines=12> */
.L_x_308:
[----:B------:R-:W-:Y:S05]  /*a370*/  BSYNC B1 ;  /* 0x0000000000017941 */ /* 0x000fea0003800000 */
.L_x_307:
        /* <DEDUP_REMOVED lines=9> */
.L_x_310:
[----:B------:R-:W-:Y:S05]  /*a410*/  BSYNC B1 ;  /* 0x0000000000017941 */ /* 0x000fea0003800000 */
.L_x_309:
        /* <DEDUP_REMOVED lines=9> */
.L_x_312:
[----:B------:R-:W-:Y:S05]  /*a4b0*/  BSYNC B1 ;  /* 0x0000000000017941 */ /* 0x000fea0003800000 */
.L_x_311:
        /* <DEDUP_REMOVED lines=12> */
.L_x_314:
[----:B------:R-:W-:Y:S05]  /*a580*/  BSYNC B1 ;  /* 0x0000000000017941 */ /* 0x000fea0003800000 */
.L_x_313:
        /* <DEDUP_REMOVED lines=9> */
.L_x_316:
[----:B------:R-:W-:Y:S05]  /*a620*/  BSYNC B1 ;  /* 0x0000000000017941 */ /* 0x000fea0003800000 */
.L_x_315:
        /* <DEDUP_REMOVED lines=9> */
.L_x_318:
[----:B------:R-:W-:Y:S05]  /*a6c0*/  BSYNC B1 ;  /* 0x0000000000017941 */ /* 0x000fea0003800000 */
.L_x_317:
        /* <DEDUP_REMOVED lines=12> */
.L_x_320:
[----:B------:R-:W-:Y:S05]  /*a790*/  BSYNC B1 ;  /* 0x0000000000017941 */ /* 0x000fea0003800000 */
.L_x_319:
        /* <DEDUP_REMOVED lines=9> */
.L_x_322:
[----:B------:R-:W-:Y:S05]  /*a830*/  BSYNC B1 ;  /* 0x0000000000017941 */ /* 0x000fea0003800000 */
.L_x_321:
        /* <DEDUP_REMOVED lines=9> */
.L_x_324:
[----:B------:R-:W-:Y:S05]  /*a8d0*/  BSYNC B1 ;  /* 0x0000000000017941 */ /* 0x000fea0003800000 */
.L_x_323:
        /* <DEDUP_REMOVED lines=12> */
.L_x_326:
[----:B------:R-:W-:Y:S05]  /*a9a0*/  BSYNC B1 ;  /* 0x0000000000017941 */ /* 0x000fea0003800000 */
.L_x_325:
        /* <DEDUP_REMOVED lines=9> */
.L_x_328:
[----:B------:R-:W-:Y:S05]  /*aa40*/  BSYNC B1 ;  /* 0x0000000000017941 */ /* 0x000fea0003800000 */
.L_x_327:
        /* <DEDUP_REMOVED lines=9> */
.L_x_330:
[----:B------:R-:W-:Y:S05]  /*aae0*/  BSYNC B1 ;  /* 0x0000000000017941 */ /* 0x000fea0003800000 */
.L_x_329:
        /* <DEDUP_REMOVED lines=12> */
.L_x_332:
[----:B------:R-:W-:Y:S05]  /*abb0*/  BSYNC B1 ;  /* 0x0000000000017941 */ /* 0x000fea0003800000 */
.L_x_331:
        /* <DEDUP_REMOVED lines=9> */
.L_x_334:
[----:B------:R-:W-:Y:S05]  /*ac50*/  BSYNC B1 ;  /* 0x0000000000017941 */ /* 0x000fea0003800000 */
.L_x_333:
        /* <DEDUP_REMOVED lines=9> */
.L_x_336:
[----:B------:R-:W-:Y:S05]  /*acf0*/  BSYNC B1 ;  /* 0x0000000000017941 */ /* 0x000fea0003800000 */
.L_x_335:
        /* <DEDUP_REMOVED lines=12> */
.L_x_338:
[----:B------:R-:W-:Y:S05]  /*adc0*/  BSYNC B1 ;  /* 0x0000000000017941 */ /* 0x000fea0003800000 */
.L_x_337:
        /* <DEDUP_REMOVED lines=9> */
.L_x_340:
[----:B------:R-:W-:Y:S05]  /*ae60*/  BSYNC B1 ;  /* 0x0000000000017941 */ /* 0x000fea0003800000 */
.L_x_339:
        /* <DEDUP_REMOVED lines=9> */
.L_x_342:
[----:B------:R-:W-:Y:S05]  /*af00*/  BSYNC B1 ;  /* 0x0000000000017941 */ /* 0x000fea0003800000 */
.L_x_341:
        /* <DEDUP_REMOVED lines=12> */
.L_x_344:
[----:B------:R-:W-:Y:S05]  /*afd0*/  BSYNC B1 ;  /* 0x0000000000017941 */ /* 0x000fea0003800000 */
.L_x_343:
        /* <DEDUP_REMOVED lines=9> */
.L_x_346:
[----:B------:R-:W-:Y:S05]  /*b070*/  BSYNC B1 ;  /* 0x0000000000017941 */ /* 0x000fea0003800000 */
.L_x_345:
        /* <DEDUP_REMOVED lines=9> */
.L_x_348:
[----:B------:R-:W-:Y:S05]  /*b110*/  BSYNC B1 ;  /* 0x0000000000017941 */ /* 0x000fea0003800000 */
.L_x_347:
        /* <DEDUP_REMOVED lines=12> */
.L_x_350:
[----:B------:R-:W-:Y:S05]  /*b1e0*/  BSYNC B1 ;  /* 0x0000000000017941 */ /* 0x000fea0003800000 */
.L_x_349:
        /* <DEDUP_REMOVED lines=9> */
.L_x_352:
[----:B------:R-:W-:Y:S05]  /*b280*/  BSYNC B1 ;  /* 0x0000000000017941 */ /* 0x000fea0003800000 */
.L_x_351:
        /* <DEDUP_REMOVED lines=9> */
.L_x_354:
[----:B------:R-:W-:Y:S05]  /*b320*/  BSYNC B1 ;  /* 0x0000000000017941 */ /* 0x000fea0003800000 */
.L_x_353:
        /* <DEDUP_REMOVED lines=12> */
.L_x_356:
[----:B------:R-:W-:Y:S05]  /*b3f0*/  BSYNC B1 ;  /* 0x0000000000017941 */ /* 0x000fea0003800000 */
.L_x_355:
        /* <DEDUP_REMOVED lines=9> */
.L_x_358:
[----:B------:R-:W-:Y:S05]  /*b490*/  BSYNC B1 ;  /* 0x0000000000017941 */ /* 0x000fea0003800000 */
.L_x_357:
        /* <DEDUP_REMOVED lines=9> */
.L_x_360:
[----:B------:R-:W-:Y:S05]  /*b530*/  BSYNC B1 ;  /* 0x0000000000017941 */ /* 0x000fea0003800000 */
.L_x_359:
        /* <DEDUP_REMOVED lines=12> */
.L_x_362:
[----:B------:R-:W-:Y:S05]  /*b600*/  BSYNC B1 ;  /* 0x0000000000017941 */ /* 0x000fea0003800000 */
.L_x_361:
        /* <DEDUP_REMOVED lines=9> */
.L_x_364:
[----:B------:R-:W-:Y:S05]  /*b6a0*/  BSYNC B1 ;  /* 0x0000000000017941 */ /* 0x000fea0003800000 */
.L_x_363:
        /* <DEDUP_REMOVED lines=9> */
.L_x_366:
[----:B------:R-:W-:Y:S05]  /*b740*/  BSYNC B1 ;  /* 0x0000000000017941 */ /* 0x000fea0003800000 */
.L_x_365:
        /* <DEDUP_REMOVED lines=12> */
.L_x_368:
[----:B------:R-:W-:Y:S05]  /*b810*/  BSYNC B1 ;  /* 0x0000000000017941 */ /* 0x000fea0003800000 */
.L_x_367:
        /* <DEDUP_REMOVED lines=9> */
.L_x_370:
[----:B------:R-:W-:Y:S05]  /*b8b0*/  BSYNC B1 ;  /* 0x0000000000017941 */ /* 0x000fea0003800000 */
.L_x_369:
        /* <DEDUP_REMOVED lines=9> */
.L_x_372:
[----:B------:R-:W-:Y:S05]  /*b950*/  BSYNC B1 ;  /* 0x0000000000017941 */ /* 0x000fea0003800000 */
.L_x_371:
        /* <DEDUP_REMOVED lines=12> */
.L_x_374:
[----:B------:R-:W-:Y:S05]  /*ba20*/  BSYNC B1 ;  /* 0x0000000000017941 */ /* 0x000fea0003800000 */
.L_x_373:
        /* <DEDUP_REMOVED lines=9> */
.L_x_376:
[----:B------:R-:W-:Y:S05]  /*bac0*/  BSYNC B1 ;  /* 0x0000000000017941 */ /* 0x000fea0003800000 */
.L_x_375:
        /* <DEDUP_REMOVED lines=9> */
.L_x_378:
[----:B------:R-:W-:Y:S05]  /*bb60*/  BSYNC B1 ;  /* 0x0000000000017941 */ /* 0x000fea0003800000 */
.L_x_377:
        /* <DEDUP_REMOVED lines=12> */
.L_x_380:
[----:B------:R-:W-:Y:S05]  /*bc30*/  BSYNC B1 ;  /* 0x0000000000017941 */ /* 0x000fea0003800000 */
.L_x_379:
        /* <DEDUP_REMOVED lines=9> */
.L_x_382:
[----:B------:R-:W-:Y:S05]  /*bcd0*/  BSYNC B1 ;  /* 0x0000000000017941 */ /* 0x000fea0003800000 */
.L_x_381:
        /* <DEDUP_REMOVED lines=9> */
.L_x_384:
[----:B------:R-:W-:Y:S05]  /*bd70*/  BSYNC B1 ;  /* 0x0000000000017941 */ /* 0x000fea0003800000 */
.L_x_383:
        /* <DEDUP_REMOVED lines=12> */
.L_x_386:
[----:B------:R-:W-:Y:S05]  /*be40*/  BSYNC B1 ;  /* 0x0000000000017941 */ /* 0x000fea0003800000 */
.L_x_385:
        /* <DEDUP_REMOVED lines=9> */
.L_x_388:
[----:B------:R-:W-:Y:S05]  /*bee0*/  BSYNC B1 ;  /* 0x0000000000017941 */ /* 0x000fea0003800000 */
.L_x_387:
        /* <DEDUP_REMOVED lines=9> */
.L_x_390:
[----:B------:R-:W-:Y:S05]  /*bf80*/  BSYNC B1 ;  /* 0x0000000000017941 */ /* 0x000fea0003800000 */
.L_x_389:
        /* <DEDUP_REMOVED lines=12> */
.L_x_392:
[----:B------:R-:W-:Y:S05]  /*c050*/  BSYNC B1 ;  /* 0x0000000000017941 */ /* 0x000fea0003800000 */
.L_x_391:
        /* <DEDUP_REMOVED lines=9> */
.L_x_394:
[----:B------:R-:W-:Y:S05]  /*c0f0*/  BSYNC B1 ;  /* 0x0000000000017941 */ /* 0x000fea0003800000 */
.L_x_393:
        /* <DEDUP_REMOVED lines=9> */
.L_x_396:
[----:B------:R-:W-:Y:S05]  /*c190*/  BSYNC B1 ;  /* 0x0000000000017941 */ /* 0x000fea0003800000 */
.L_x_395:
        /* <DEDUP_REMOVED lines=12> */
.L_x_398:
[----:B------:R-:W-:Y:S05]  /*c260*/  BSYNC B1 ;  /* 0x0000000000017941 */ /* 0x000fea0003800000 */
.L_x_397:
        /* <DEDUP_REMOVED lines=9> */
.L_x_400:
[----:B------:R-:W-:Y:S05]  /*c300*/  BSYNC B1 ;  /* 0x0000000000017941 */ /* 0x000fea0003800000 */
.L_x_399:
        /* <DEDUP_REMOVED lines=9> */
.L_x_402:
[----:B------:R-:W-:Y:S05]  /*c3a0*/  BSYNC B1 ;  /* 0x0000000000017941 */ /* 0x000fea0003800000 */
.L_x_401:
        /* <DEDUP_REMOVED lines=12> */
.L_x_404:
[----:B------:R-:W-:Y:S05]  /*c470*/  BSYNC B1 ;  /* 0x0000000000017941 */ /* 0x000fea0003800000 */
.L_x_403:
        /* <DEDUP_REMOVED lines=9> */
.L_x_406:
[----:B------:R-:W-:Y:S05]  /*c510*/  BSYNC B1 ;  /* 0x0000000000017941 */ /* 0x000fea0003800000 */
.L_x_405:
        /* <DEDUP_REMOVED lines=9> */
.L_x_408:
[----:B------:R-:W-:Y:S05]  /*c5b0*/  BSYNC B1 ;  /* 0x0000000000017941 */ /* 0x000fea0003800000 */
.L_x_407:
        /* <DEDUP_REMOVED lines=12> */
.L_x_410:
[----:B------:R-:W-:Y:S05]  /*c680*/  BSYNC B1 ;  /* 0x0000000000017941 */ /* 0x000fea0003800000 */
.L_x_409:
        /* <DEDUP_REMOVED lines=9> */
.L_x_412:
[----:B------:R-:W-:Y:S05]  /*c720*/  BSYNC B1 ;  /* 0x0000000000017941 */ /* 0x000fea0003800000 */
.L_x_411:
        /* <DEDUP_REMOVED lines=9> */
.L_x_414:
[----:B------:R-:W-:Y:S05]  /*c7c0*/  BSYNC B1 ;  /* 0x0000000000017941 */ /* 0x000fea0003800000 */
.L_x_413:
        /* <DEDUP_REMOVED lines=12> */
.L_x_416:
[----:B------:R-:W-:Y:S05]  /*c890*/  BSYNC B1 ;  /* 0x0000000000017941 */ /* 0x000fea0003800000 */
.L_x_415:
        /* <DEDUP_REMOVED lines=9> */
.L_x_418:
[----:B------:R-:W-:Y:S05]  /*c930*/  BSYNC B1 ;  /* 0x0000000000017941 */ /* 0x000fea0003800000 */
.L_x_417:
        /* <DEDUP_REMOVED lines=9> */
.L_x_420:
[----:B------:R-:W-:Y:S05]  /*c9d0*/  BSYNC B1 ;  /* 0x0000000000017941 */ /* 0x000fea0003800000 */
.L_x_419:
        /* <DEDUP_REMOVED lines=12> */
.L_x_422:
[----:B------:R-:W-:Y:S05]  /*caa0*/  BSYNC B1 ;  /* 0x0000000000017941 */ /* 0x000fea0003800000 */
.L_x_421:
        /* <DEDUP_REMOVED lines=9> */
.L_x_424:
[----:B------:R-:W-:Y:S05]  /*cb40*/  BSYNC B1 ;  /* 0x0000000000017941 */ /* 0x000fea0003800000 */
.L_x_423:
        /* <DEDUP_REMOVED lines=9> */
.L_x_426:
[----:B------:R-:W-:Y:S05]  /*cbe0*/  BSYNC B1 ;  /* 0x0000000000017941 */ /* 0x000fea0003800000 */
.L_x_425:
        /* <DEDUP_REMOVED lines=12> */
.L_x_428:
[----:B------:R-:W-:Y:S05]  /*ccb0*/  BSYNC B1 ;  /* 0x0000000000017941 */ /* 0x000fea0003800000 */
.L_x_427:
        /* <DEDUP_REMOVED lines=9> */
.L_x_430:
[----:B------:R-:W-:Y:S05]  /*cd50*/  BSYNC B1 ;  /* 0x0000000000017941 */ /* 0x000fea0003800000 */
.L_x_429:
        /* <DEDUP_REMOVED lines=9> */
.L_x_432:
[----:B------:R-:W-:Y:S05]  /*cdf0*/  BSYNC B1 ;  /* 0x0000000000017941 */ /* 0x000fea0003800000 */
.L_x_431:
        /* <DEDUP_REMOVED lines=12> */
.L_x_434:
[----:B------:R-:W-:Y:S05]  /*cec0*/  BSYNC B1 ;  /* 0x0000000000017941 */ /* 0x000fea0003800000 */
.L_x_433:
        /* <DEDUP_REMOVED lines=9> */
.L_x_436:
[----:B------:R-:W-:Y:S05]  /*cf60*/  BSYNC B1 ;  /* 0x0000000000017941 */ /* 0x000fea0003800000 */
.L_x_435:
        /* <DEDUP_REMOVED lines=9> */
.L_x_438:
[----:B------:R-:W-:Y:S05]  /*d000*/  BSYNC B1 ;  /* 0x0000000000017941 */ /* 0x000fea0003800000 */
.L_x_437:
        /* <DEDUP_REMOVED lines=12> */
.L_x_440:
[----:B------:R-:W-:Y:S05]  /*d0d0*/  BSYNC B1 ;  /* 0x0000000000017941 */ /* 0x000fea0003800000 */
.L_x_439:
        /* <DEDUP_REMOVED lines=9> */
.L_x_442:
[----:B------:R-:W-:Y:S05]  /*d170*/  BSYNC B1 ;  /* 0x0000000000017941 */ /* 0x000fea0003800000 */
.L_x_441:
        /* <DEDUP_REMOVED lines=9> */
.L_x_444:
[----:B------:R-:W-:Y:S05]  /*d210*/  BSYNC B1 ;  /* 0x0000000000017941 */ /* 0x000fea0003800000 */
.L_x_443:
        /* <DEDUP_REMOVED lines=12> */
.L_x_446:
[----:B------:R-:W-:Y:S05]  /*d2e0*/  BSYNC B1 ;  /* 0x0000000000017941 */ /* 0x000fea0003800000 */
.L_x_445:
        /* <DEDUP_REMOVED lines=9> */
.L_x_448:
[----:B------:R-:W-:Y:S05]  /*d380*/  BSYNC B1 ;  /* 0x0000000000017941 */ /* 0x000fea0003800000 */
.L_x_447:
        /* <DEDUP_REMOVED lines=9> */
.L_x_450:
[----:B------:R-:W-:Y:S05]  /*d420*/  BSYNC B1 ;  /* 0x0000000000017941 */ /* 0x000fea0003800000 */
.L_x_449:
        /* <DEDUP_REMOVED lines=12> */
.L_x_452:
[----:B------:R-:W-:Y:S05]  /*d4f0*/  BSYNC B1 ;  /* 0x0000000000017941 */ /* 0x000fea0003800000 */
.L_x_451:
        /* <DEDUP_REMOVED lines=9> */
.L_x_454:
[----:B------:R-:W-:Y:S05]  /*d590*/  BSYNC B1 ;  /* 0x0000000000017941 */ /* 0x000fea0003800000 */
.L_x_453:
        /* <DEDUP_REMOVED lines=9> */
.L_x_456:
[----:B------:R-:W-:Y:S05]  /*d630*/  BSYNC B1 ;  /* 0x0000000000017941 */ /* 0x000fea0003800000 */
.L_x_455:
        /* <DEDUP_REMOVED lines=12> */
.L_x_458:
[----:B------:R-:W-:Y:S05]  /*d700*/  BSYNC B1 ;  /* 0x0000000000017941 */ /* 0x000fea0003800000 */
.L_x_457:
        /* <DEDUP_REMOVED lines=9> */
.L_x_460:
[----:B------:R-:W-:Y:S05]  /*d7a0*/  BSYNC B1 ;  /* 0x0000000000017941 */ /* 0x000fea0003800000 */
.L_x_459:
        /* <DEDUP_REMOVED lines=9> */
.L_x_462:
[----:B------:R-:W-:Y:S05]  /*d840*/  BSYNC B1 ;  /* 0x0000000000017941 */ /* 0x000fea0003800000 */
.L_x_461:
        /* <DEDUP_REMOVED lines=12> */
.L_x_464:
[----:B------:R-:W-:Y:S05]  /*d910*/  BSYNC B1 ;  /* 0x0000000000017941 */ /* 0x000fea0003800000 */
.L_x_463:
        /* <DEDUP_REMOVED lines=9> */
.L_x_466:
[----:B------:R-:W-:Y:S05]  /*d9b0*/  BSYNC B1 ;  /* 0x0000000000017941 */ /* 0x000fea0003800000 */
.L_x_465:
        /* <DEDUP_REMOVED lines=9> */
.L_x_468:
[----:B------:R-:W-:Y:S05]  /*da50*/  BSYNC B1 ;  /* 0x0000000000017941 */ /* 0x000fea0003800000 */
.L_x_467:
        /* <DEDUP_REMOVED lines=12> */
.L_x_470:
[----:B------:R-:W-:Y:S05]  /*db20*/  BSYNC B1 ;  /* 0x0000000000017941 */ /* 0x000fea0003800000 */
.L_x_469:
        /* <DEDUP_REMOVED lines=9> */
.L_x_472:
[----:B------:R-:W-:Y:S05]  /*dbc0*/  BSYNC B1 ;  /* 0x0000000000017941 */ /* 0x000fea0003800000 */
.L_x_471:
        /* <DEDUP_REMOVED lines=9> */
.L_x_474:
[----:B------:R-:W-:Y:S05]  /*dc60*/  BSYNC B1 ;  /* 0x0000000000017941 */ /* 0x000fea0003800000 */
.L_x_473:
        /* <DEDUP_REMOVED lines=12> */
.L_x_476:
[----:B------:R-:W-:Y:S05]  /*dd30*/  BSYNC B1 ;  /* 0x0000000000017941 */ /* 0x000fea0003800000 */
.L_x_475:
        /* <DEDUP_REMOVED lines=9> */
.L_x_478:
[----:B------:R-:W-:Y:S05]  /*ddd0*/  BSYNC B1 ;  /* 0x0000000000017941 */ /* 0x000fea0003800000 */
.L_x_477:
        /* <DEDUP_REMOVED lines=9> */
.L_x_480:
[----:B------:R-:W-:Y:S05]  /*de70*/  BSYNC B1 ;  /* 0x0000000000017941 */ /* 0x000fea0003800000 */
.L_x_479:
        /* <DEDUP_REMOVED lines=12> */
.L_x_482:
[----:B------:R-:W-:Y:S05]  /*df40*/  BSYNC B1 ;  /* 0x0000000000017941 */ /* 0x000fea0003800000 */
.L_x_481:
        /* <DEDUP_REMOVED lines=9> */
.L_x_484:
[----:B------:R-:W-:Y:S05]  /*dfe0*/  BSYNC B1 ;  /* 0x0000000000017941 */ /* 0x000fea0003800000 */
.L_x_483:
        /* <DEDUP_REMOVED lines=9> */
.L_x_486:
[----:B------:R-:W-:Y:S05]  /*e080*/  BSYNC B1 ;  /* 0x0000000000017941 */ /* 0x000fea0003800000 */
.L_x_485:
[C---:B------:R-:W-:Y:S01]  /*e090*/  ISETP.LT.OR P4, PT, R0.reuse, 0xe9, !P3 ;  /* 0x000000e90000780c */ /* 0x040fe20005f81670 */
[----:B------:R-:W-:Y:S01]  /*e0a0*/  @!P5 IMAD R35, R35, R17, R2 ;  /* 0x000000112323d224 */ /* 0x000fe200078e0202 */
[----:B------:R-:W-:Y:S01]  /*e0b0*/  ULDC.64 UR4, c[0x0][0x208] ;  /* 0x0000820000047ab9 */ /* 0x000fe20000000a00 */
[----:B------:R-:W-:Y:S01]  /*e0c0*/  BSSY B1, `(.L_x_487) ;  /* 0x000000b000017945 */ /* 0x000fe20003800000 */
[C---:B------:R-:W-:Y:S02]  /*e0d0*/  ISETP.LT.OR P3, PT, R0.reuse, 0xea, !P3 ;  /* 0x000000ea0000780c */ /* 0x040fe40005f61670 */
[----:B------:R0:W-:Y:S01]  /*e0e0*/  @!P5 STG.E.U8 desc[UR4][R8.64+0xe1], R35 ;  /* 0x0000e1230800d986 */ /* 0x0001e2000c101104 */
[C---:B------:R-:W-:Y:S02]  /*e0f0*/  ISETP.LT.OR P5, PT, R0.reuse, 0xe9, !P2 ;  /* 0x000000e90000780c */ /* 0x040fe400057a1670 */
[C---:B------:R-:W-:Y:S02]  /*e100*/  ISETP.LT.OR P2, PT, R0.reuse, 0xea, !P2 ;  /* 0x000000ea0000780c */ /* 0x040fe40005741670 */
[----:B------:R-:W-:-:S02]  /*e110*/  ISETP.LT.OR P6, PT, R0, 0xe1, !P1 ;  /* 0x000000e10000780c */ /* 0x000fc40004fc1670 */
[----:B------:R-:W-:Y:S11]  /*e120*/  @P4 BRA `(.L_x_488) ;  /* 0x0000000000104947 */ /* 0x000ff60003800000 */
[----:B------:R-:W-:Y:S02]  /*e130*/  ULDC.64 UR4, c[0x0][0x208] ;  /* 0x0000820000047ab9 */ /* 0x000fe40000000a00 */
[----:B------:R-:W1:Y:S02]  /*e140*/  LDG.E.U8 R16, desc[UR4][R22.64+0xe8] ;  /* 0x0000e80416107981 */ /* 0x000e64000c1e1100 */
[----:B-1----:R-:W-:-:S05]  /*e150*/  PRMT R3, R16, 0x8880, RZ ;  /* 0x0000888010037816 */ /* 0x002fca00000000ff */
[----:B------:R-:W-:-:S07]  /*e160*/  IMAD R2, R3, R18, RZ ;  /* 0x0000001203027224 */ /* 0x000fce00078e02ff */
.L_x_488:
[----:B------:R-:W-:Y:S05]  /*e170*/  BSYNC B1 ;  /* 0x0000000000017941 */ /* 0x000fea0003800000 */
.L_x_487:
        /* <DEDUP_REMOVED lines=9> */
.L_x_490:
[----:B------:R-:W-:Y:S05]  /*e210*/  BSYNC B1 ;  /* 0x0000000000017941 */ /* 0x000fea0003800000 */
.L_x_489:
        /* <DEDUP_REMOVED lines=9> */
.L_x_492:
[----:B------:R-:W-:Y:S05]  /*e2b0*/  BSYNC B1 ;  /* 0x0000000000017941 */ /* 0x000fea0003800000 */
.L_x_491:
        /* <DEDUP_REMOVED lines=9> */
.L_x_494:
[----:B------:R-:W-:Y:S05]  /*e350*/  BSYNC B1 ;  /* 0x0000000000017941 */ /* 0x000fea0003800000 */
.L_x_493:
        /* <DEDUP_REMOVED lines=9> */
.L_x_496:
[----:B------:R-:W-:Y:S05]  /*e3f0*/  BSYNC B1 ;  /* 0x0000000000017941 */ /* 0x000fea0003800000 */
.L_x_495:
[----:B------:R-:W-:Y:S01]  /*e400*/  ISETP.LT.OR P3, PT, R0, 0xe2, !P1 ;  /* 0x000000e20000780c */ /* 0x000fe20004f61670 */
[----:B-1----:R-:W-:Y:S01]  /*e410*/  @!P6 IMAD R3, R24, R17, R2 ;  /* 0x000000111803e224 */ /* 0x002fe200078e0202 */
[----:B------:R-:W-:Y:S01]  /*e420*/  ULDC.64 UR4, c[0x0][0x208] ;  /* 0x0000820000047ab9 */ /* 0x000fe20000000a00 */
[----:B------:R-:W-:Y:S01]  /*e430*/  BSSY B1, `(.L_x_497) ;  /* 0x000000c000017945 */ /* 0x000fe20003800000 */
[C---:B------:R-:W-:Y:S02]  /*e440*/  ISETP.LT.OR P4, PT, R0.reuse, 0xe9, !P1 ;  /* 0x000000e90000780c */ /* 0x040fe40004f81670 */
[----:B------:R1:W-:Y:S01]  /*e450*/  @!P6 STG.E.U8 desc[UR4][R4.64+0xe0], R3 ;  /* 0x0000e0030400e986 */ /* 0x0003e2000c101104 */
[C---:B------:R-:W-:Y:S02]  /*e460*/  ISETP.LT.OR P2, PT, R0.reuse, 0xe1, !P0 ;  /* 0x000000e10000780c */ /* 0x040fe40004741670 */
[C---:B------:R-:W-:Y:S02]  /*e470*/  ISETP.LT.OR P5, PT, R0.reuse, 0xe2, !P0 ;  /* 0x000000e20000780c */ /* 0x040fe400047a1670 */
[----:B------:R-:W-:-:S02]  /*e480*/  ISETP.LT.OR P1, PT, R0, 0xea, !P1 ;  /* 0x000000ea0000780c */ /* 0x000fc40004f21670 */
[----:B------:R-:W-:Y:S01]  /*e490*/  ISETP.LT.OR P6, PT, R0, 0xe9, !P0 ;  /* 0x000000e90000780c */ /* 0x000fe200047c1670 */
[----:B------:R-:W-:-:S12]  /*e4a0*/  @P3 BRA `(.L_x_498) ;  /* 0x0000000000103947 */ /* 0x000fd80003800000 */
[----:B------:R-:W-:Y:S02]  /*e4b0*/  ULDC.64 UR4, c[0x0][0x208] ;  /* 0x0000820000047ab9 */ /* 0x000fe40000000a00 */
[----:B------:R-:W1:Y:S02]  /*e4c0*/  LDG.E.U8 R16, desc[UR4][R14.64+0xe1] ;  /* 0x0000e1040e107981 */ /* 0x000e64000c1e1100 */
[----:B-1----:R-:W-:-:S05]  /*e4d0*/  PRMT R3, R16, 0x8880, RZ ;  /* 0x0000888010037816 */ /* 0x002fca00000000ff */
[----:B------:R-:W-:-:S07]  /*e4e0*/  IMAD R2, R3, R18, RZ ;  /* 0x0000001203027224 */ /* 0x000fce00078e02ff */
.L_x_498:
[----:B------:R-:W-:Y:S05]  /*e4f0*/  BSYNC B1 ;  /* 0x0000000000017941 */ /* 0x000fea0003800000 */
.L_x_497:
        /* <DEDUP_REMOVED lines=9> */
.L_x_500:
[----:B------:R-:W-:Y:S05]  /*e590*/  BSYNC B1 ;  /* 0x0000000000017941 */ /* 0x000fea0003800000 */
.L_x_499:
        /* <DEDUP_REMOVED lines=9> */
.L_x_502:
[----:B------:R-:W-:Y:S05]  /*e630*/  BSYNC B1 ;  /* 0x0000000000017941 */ /* 0x000fea0003800000 */
.L_x_501:
        /* <DEDUP_REMOVED lines=9> */
.L_x_504:
[----:B------:R-:W-:Y:S05]  /*e6d0*/  BSYNC B1 ;  /* 0x0000000000017941 */ /* 0x000fea0003800000 */
.L_x_503:
        /* <DEDUP_REMOVED lines=9> */
.L_x_506:
[----:B------:R-:W-:Y:S05]  /*e770*/  BSYNC B1 ;  /* 0x0000000000017941 */ /* 0x000fea0003800000 */
.L_x_505:
        /* <DEDUP_REMOVED lines=9> */
.L_x_508:
[----:B------:R-:W-:Y:S05]  /*e810*/  BSYNC B1 ;  /* 0x0000000000017941 */ /* 0x000fea0003800000 */
.L_x_507:
[----:B------:R-:W-:Y:S01]  /*e820*/  ISETP.LT.OR P0, PT, R0, 0xea, !P0 ;  /* 0x000000ea0000780c */ /* 0x000fe20004701670 */
[----:B-1----:R-:W-:Y:S01]  /*e830*/  @!P6 IMAD R3, R30, R17, R2 ;  /* 0x000000111e03e224 */ /* 0x002fe200078e0202 */
[----:B------:R-:W-:Y:S01]  /*e840*/  ULDC.64 UR4, c[0x0][0x208] ;  /* 0x0000820000047ab9 */ /* 0x000fe20000000a00 */
[----:B------:R-:W-:Y:S03]  /*e850*/  BSSY B1, `(.L_x_509) ;  /* 0x0000007000017945 */ /* 0x000fe60003800000 */
[----:B------:R1:W-:Y:S07]  /*e860*/  @!P6 STG.E.U8 desc[UR4][R10.64+0xe8], R3 ;  /* 0x0000e8030a00e986 */ /* 0x0003ee000c101104 */
[----:B------:R-:W-:Y:S05]  /*e870*/  @P0 BRA `(.L_x_510) ;  /* 0x0000000000100947 */ /* 0x000fea0003800000 */
[----:B------:R-:W-:Y:S02]  /*e880*/  ULDC.64 UR4, c[0x0][0x208] ;  /* 0x0000820000047ab9 */ /* 0x000fe40000000a00 */
[----:B------:R-:W1:Y:S02]  /*e890*/  LDG.E.U8 R16, desc[UR4][R12.64+0xe9] ;  /* 0x0000e9040c107981 */ /* 0x000e64000c1e1100 */
[----:B-1----:R-:W-:-:S05]  /*e8a0*/  PRMT R3, R16, 0x8880, RZ ;  /* 0x0000888010037816 */ /* 0x002fca00000000ff */
[----:B------:R-:W-:-:S07]  /*e8b0*/  IMAD R2, R3, R18, RZ ;  /* 0x0000001203027224 */ /* 0x000fce00078e02ff */
.L_x_510:
[----:B------:R-:W-:Y:S05]  /*e8c0*/  BSYNC B1 ;  /* 0x0000000000017941 */ /* 0x000fea0003800000 */
.L_x_509:
[----:B------:R-:W-:Y:S01]  /*e8d0*/  IMAD R31, R31, R17, R2 ;  /* 0x000000111f1f7224 */ /* 0x000fe200078e0202 */
[----:B------:R-:W-:Y:S06]  /*e8e0*/  @P0 BRA `(.L_x_511) ;  /* 0x0000002c00e00947 */ /* 0x000fec0003800000 */
[----:B------:R-:W-:Y:S02]  /*e8f0*/  ULDC.64 UR4, c[0x0][0x208] ;  /* 0x0000820000047ab9 */ /* 0x000fe40000000a00 */
[----:B------:R0:W-:Y:S01]  /*e900*/  STG.E.U8 desc[UR4][R10.64+0xe9], R31 ;  /* 0x0000e91f0a007986 */ /* 0x0001e2000c101104 */
[----:B------:R-:W-:Y:S05]  /*e910*/  BRA `(.L_x_511) ;  /* 0x0000002c00d47947 */ /* 0x000fea0003800000 */
.L_x_30:
[----:B------:R-:W2:Y:S01]  /*e920*/  LDL.LU R2, [R1+0x60] ;  /* 0x0000600001027983 */ /* 0x000ea20000300800 */
[----:B------:R-:W-:-:S03]  /*e930*/  ISETP.GE.AND P2, PT, R19, 0x1, PT ;  /* 0x000000011300780c */ /* 0x000fc60003f46270 */
[----:B---3--:R-:W3:Y:S01]  /*e940*/  LDL.LU R235, [R1+0x68] ;  /* 0x0000680001eb7983 */ /* 0x008ee20000300800 */
[----:B------:R-:W-:-:S03]  /*e950*/  ISETP.LT.OR P0, PT, R0, 0x1, !P2 ;  /* 0x000000010000780c */ /* 0x000fc60005701670 */
[----:B------:R-:W4:Y:S04]  /*e960*/  LDL.LU R3, [R1+0x6c] ;  /* 0x00006c0001037983 */ /* 0x000f280000300800 */
[----:B------:R-:W5:Y:S04]  /*e970*/  LDL.LU R234, [R1+0x70] ;  /* 0x0000700001ea7983 */ /* 0x000f680000300800 */
[----:B------:R-:W4:Y:S04]  /*e980*/  LDL.LU R233, [R1+0x74] ;  /* 0x0000740001e97983 */ /* 0x000f280000300800 */
[----:B------:R-:W4:Y:S04]  /*e990*/  LDL.LU R232, [R1+0x78] ;  /* 0x0000780001e87983 */ /* 0x000f280000300800 */
[----:B------:R-:W4:Y:S04]  /*e9a0*/  LDL.LU R12, [R1+0x7c] ;  /* 0x00007c00010c7983 */ /* 0x000f280000300800 */
[----:B------:R-:W4:Y:S01]  /*e9b0*/  LDL.LU R23, [R1+0x40] ;  /* 0x0000400001177983 */ /* 0x000f220000300800 */
[----:B------:R-:W-:-:S03]  /*e9c0*/  ULDC.64 UR4, c[0x0][0x208] ;  /* 0x0000820000047ab9 */ /* 0x000fc60000000a00 */
[----:B------:R-:W4:Y:S04]  /*e9d0*/  LDL.LU R22, [R1+0x44] ;  /* 0x0000440001167983 */ /* 0x000f280000300800 */
[----:B------:R-:W4:Y:S04]  /*e9e0*/  LDL.LU R21, [R1+0x48] ;  /* 0x0000480001157983 */ /* 0x000f280000300800 */
[----:B------:R-:W4:Y:S04]  /*e9f0*/  LDL.LU R20, [R1+0x4c] ;  /* 0x00004c0001147983 */ /* 0x000f280000300800 */
[----:B------:R-:W4:Y:S04]  /*ea00*/  LDL.LU R15, [R1+0x50] ;  /* 0x00005000010f7983 */ /* 0x000f280000300800 */
[----:B------:R-:W4:Y:S04]  /*ea10*/  LDL.LU R14, [R1+0x54] ;  /* 0x00005400010e7983 */ /* 0x000f280000300800 */
[----:B------:R-:W4:Y:S01]  /*ea20*/  LDL.LU R13, [R1+0x58] ;  /* 0x00005800010d7983 */ /* 0x000f220000300800 */
[----:B--2---:R-:W-:-:S05]  /*ea30*/  @!P0 IMAD R2, R2, R17, RZ ;  /* 0x0000001102028224 */ /* 0x004fca00078e02ff */
[----:B------:R0:W-:Y:S04]  /*ea40*/  @!P0 STG.E.U8 desc[UR4][R6.64], R2 ;  /* 0x0000000206008986 */ /* 0x0001e8000c101104 */
[----:B0-----:R-:W2:Y:S01]  /*ea50*/  LDL.LU R2, [R1+0x64] ;  /* 0x0000640001027983 */ /* 0x001ea20000300800 */
[C---:B------:R-:W-:Y:S02]  /*ea60*/  ISETP.LT.OR P0, PT, R0.reuse, 0x2, !P2 ;  /* 0x000000020000780c */ /* 0x040fe40005701670 */
[----:B------:R-:W-:Y:S02]  /*ea70*/  ISETP.GE.AND P3, PT, R19, 0x9, PT ;  /* 0x000000091300780c */ /* 0x000fe40003f66270 */
[C---:B------:R-:W-:Y:S02]  /*ea80*/  ISETP.LT.OR P5, PT, R0.reuse, 0x9, !P2 ;  /* 0x000000090000780c */ /* 0x040fe400057a1670 */
[----:B------:R-:W-:-:S02]  /*ea90*/  ISETP.LT.OR P1, PT, R0, 0xa, !P2 ;  /* 0x0000000a0000780c */ /* 0x000fc40005721670 */
[----:B------:R-:W-:-:S05]  /*eaa0*/  ISETP.LT.OR P4, PT, R0, 0x9, !P3 ;  /* 0x000000090000780c */ /* 0x000fca0005f81670 */
[----:B--2---:R-:W-:-:S05]  /*eab0*/  @!P0 IMAD R2, R2, R17, RZ ;  /* 0x0000001102028224 */ /* 0x004fca00078e02ff */
[----:B------:R3:W-:Y:S01]  /*eac0*/  @!P0 STG.E.U8 desc[UR4][R6.64+0x1], R2 ;  /* 0x0000010206008986 */ /* 0x0007e2000c101104 */
[----:B------:R-:W-:-:S13]  /*ead0*/  ISETP.LT.OR P0, PT, R0, 0x1, !P3 ;  /* 0x000000010000780c */ /* 0x000fda0005f01670 */
[----:B---3--:R-:W-:-:S05]  /*eae0*/  @!P0 IMAD R2, R235, R17, RZ ;  /* 0x00000011eb028224 */ /* 0x008fca00078e02ff */
[----:B------:R5:W-:Y:S01]  /*eaf0*/  @!P0 STG.E.U8 desc[UR4][R8.64], R2 ;  /* 0x0000000208008986 */ /* 0x000be2000c101104 */
[----:B------:R-:W-:Y:S01]  /*eb00*/  ISETP.LT.OR P0, PT, R0, 0x2, !P3 ;  /* 0x000000020000780c */ /* 0x000fe20005f01670 */
[----:B-----5:R-:W-:-:S12]  /*eb10*/  @!P5 IMAD R2, R234, R17, RZ ;  /* 0x00000011ea02d224 */ /* 0x020fd800078e02ff */
[----:B----4-:R-:W-:-:S05]  /*eb20*/  @!P0 IMAD R3, R3, R17, RZ ;  /* 0x0000001103038224 */ /* 0x010fca00078e02ff */
[----:B------:R0:W-:Y:S01]  /*eb30*/  @!P0 STG.E.U8 desc[UR4][R8.64+0x1], R3 ;  /* 0x0000010308008986 */ /* 0x0001e2000c101104 */
[----:B------:R-:W-:-:S03]  /*eb40*/  ISETP.GE.AND P0, PT, R19, 0x81, PT ;  /* 0x000000811300780c */ /* 0x000fc60003f06270 */
[----:B------:R1:W-:Y:S01]  /*eb50*/  @!P5 STG.E.U8 desc[UR4][R6.64+0x8], R2 ;  /* 0x000008020600d986 */ /* 0x0003e2000c101104 */
[C---:B------:R-:W-:Y:S02]  /*eb60*/  ISETP.LT.OR P5, PT, R0.reuse, 0xa, !P3 ;  /* 0x0000000a0000780c */ /* 0x040fe40005fa1670 */
[----:B------:R-:W-:Y:S01]  /*eb70*/  ISETP.LT.OR P6, PT, R0, 0x1, !P0 ;  /* 0x000000010000780c */ /* 0x000fe200047c1670 */
[-C--:B0-----:R-:W-:Y:S02]  /*eb80*/  @!P1 IMAD R3, R233, R17.reuse, RZ ;  /* 0x00000011e9039224 */ /* 0x081fe400078e02ff */
[----:B-1----:R-:W-:-:S03]  /*eb90*/  @!P4 IMAD R2, R232, R17, RZ ;  /* 0x00000011e802c224 */ /* 0x002fc600078e02ff */
[----:B------:R-:W-:Y:S01]  /*eba0*/  @!P1 STG.E.U8 desc[UR4][R6.64+0x9], R3 ;  /* 0x0000090306009986 */ /* 0x000fe2000c101104 */
[----:B------:R-:W-:-:S03]  /*ebb0*/  ISETP.GE.AND P1, PT, R19, 0x89, PT ;  /* 0x000000891300780c */ /* 0x000fc60003f26270 */
[----:B------:R0:W-:Y:S02]  /*ebc0*/  @!P4 STG.E.U8 desc[UR4][R8.64+0x8], R2 ;  /* 0x000008020800c986 */ /* 0x0001e4000c101104 */
[----:B0-----:R-:W-:Y:S02]  /*ebd0*/  @!P5 IMAD R2, R12, R17, RZ ;  /* 0x000000110c02d224 */ /* 0x001fe400078e02ff */
[----:B------:R-:W2:Y:S01]  /*ebe0*/  LDL.LU R12, [R1+0x5c] ;  /* 0x00005c00010c7983 */ /* 0x000ea20000300800 */
[----:B------:R-:W-:-:S03]  /*ebf0*/  ISETP.LT.OR P4, PT, R0, 0x2, !P0 ;  /* 0x000000020000780c */ /* 0x000fc60004781670 */
[----:B------:R0:W-:Y:S01]  /*ec00*/  @!P5 STG.E.U8 desc[UR4][R8.64+0x9], R2 ;  /* 0x000009020800d986 */ /* 0x0001e2000c101104 */
[----:B------:R-:W-:-:S03]  /*ec10*/  ISETP.LT.OR P5, PT, R0, 0x1, !P1 ;  /* 0x000000010000780c */ /* 0x000fc60004fa1670 */
[----:B------:R-:W3:Y:S04]  /*ec20*/  LDL.LU R19, [R1+0x28] ;  /* 0x0000280001137983 */ /* 0x000ee80000300800 */
[----:B------:R-:W4:Y:S01]  /*ec30*/  LDL.LU R3, [R1+0x2c] ;  /* 0x00002c0001037983 */ /* 0x000f220000300800 */
[----:B0-----:R-:W-:-:S03]  /*ec40*/  @!P6 IMAD R2, R23, R17, RZ ;  /* 0x000000111702e224 */ /* 0x001fc600078e02ff */
[----:B------:R-:W5:Y:S04]  /*ec50*/  LDL.LU R235, [R1+0x30] ;  /* 0x0000300001eb7983 */ /* 0x000f680000300800 */
[----:B------:R0:W-:Y:S01]  /*ec60*/  @!P6 STG.E.U8 desc[UR4][R4.64], R2 ;  /* 0x000000020400e986 */ /* 0x0001e2000c101104 */
[----:B------:R-:W-:-:S03]  /*ec70*/  ISETP.LT.OR P6, PT, R0, 0x2, !P1 ;  /* 0x000000020000780c */ /* 0x000fc60004fc1670 */
[----:B------:R-:W5:Y:S04]  /*ec80*/  LDL.LU R234, [R1+0x34] ;  /* 0x0000340001ea7983 */ /* 0x000f680000300800 */
[----:B------:R-:W5:Y:S01]  /*ec90*/  LDL.LU R233, [R1+0x38] ;  /* 0x0000380001e97983 */ /* 0x000f620000300800 */
[----:B0-----:R-:W-:-:S03]  /*eca0*/  @!P4 IMAD R2, R22, R17, RZ ;  /* 0x000000111602c224 */ /* 0x001fc600078e02ff */
[----:B------:R-:W5:Y:S04]  /*ecb0*/  LDL.LU R232, [R1+0x3c] ;  /* 0x00003c0001e87983 */ /* 0x000f680000300800 */
[----:B------:R0:W-:Y:S01]  /*ecc0*/  @!P4 STG.E.U8 desc[UR4][R4.64+0x1], R2 ;  /* 0x000001020400c986 */ /* 0x0001e2000c101104 */
[----:B------:R-:W-:Y:S01]  /*ecd0*/  ISETP.LT.OR P4, PT, R0, 0x9, !P0 ;  /* 0x000000090000780c */ /* 0x000fe20004781670 */
[----:B0-----:R-:W-:-:S05]  /*ece0*/  @!P5 IMAD R2, R21, R17, RZ ;  /* 0x000000111502d224 */ /* 0x001fca00078e02ff */
        /* <DEDUP_REMOVED lines=10> */
[C---:B------:R-:W-:Y:S01]  /*ed90*/  ISETP.LT.OR P5, PT, R0.reuse, 0x11, !P2 ;  /* 0x000000110000780c */ /* 0x040fe200057a1670 */
[----:B0-----:R-:W-:Y:S02]  /*eda0*/  @!P6 IMAD R2, R13, R17, RZ ;  /* 0x000000110d02e224 */ /* 0x001fe400078e02ff */
[----:B------:R-:W5:Y:S04]  /*edb0*/  LDL.LU R13, [R1] ;  /* 0x00000000010d7983 */ /* 0x000f680000300800 */
[----:B------:R2:W-:Y:S01]  /*edc0*/  @!P6 STG.E.U8 desc[UR4][R10.64+0x8], R2 ;  /* 0x000008020a00e986 */ /* 0x0005e2000c101104 */
[----:B------:R-:W-:-:S03]  /*edd0*/  ISETP.LT.OR P6, PT, R0, 0x12, !P2 ;  /* 0x000000120000780c */ /* 0x000fc600057c1670 */
[----:B------:R-:W5:Y:S04]  /*ede0*/  LDL.LU R15, [R1+0x4] ;  /* 0x00000400010f7983 */ /* 0x000f680000300800 */
[----:B------:R-:W5:Y:S04]  /*edf0*/  LDL.LU R23, [R1+0x8] ;  /* 0x0000080001177983 */ /* 0x000f680000300800 */
[----:B------:R-:W5:Y:S04]  /*ee00*/  LDL.LU R22, [R1+0xc] ;  /* 0x00000c0001167983 */ /* 0x000f680000300800 */
[----:B------:R-:W5:Y:S04]  /*ee10*/  LDL.LU R21, [R1+0x10] ;  /* 0x0000100001157983 */ /* 0x000f680000300800 */
[----:B------:R-:W5:Y:S04]  /*ee20*/  LDL.LU R20, [R1+0x14] ;  /* 0x0000140001147983 */ /* 0x000f680000300800 */
[----:B------:R-:W5:Y:S01]  /*ee30*/  LDL.LU R14, [R1+0x18] ;  /* 0x00001800010e7983 */ /* 0x000f620000300800 */
[----:B--2---:R-:W-:-:S03]  /*ee40*/  @!P4 IMAD R2, R12, R17, RZ ;  /* 0x000000110c02c224 */ /* 0x004fc600078e02ff */
[----:B------:R-:W2:Y:S04]  /*ee50*/  LDL.LU R12, [R1+0x1c] ;  /* 0x00001c00010c7983 */ /* 0x000ea80000300800 */
[----:B------:R0:W-:Y:S04]  /*ee60*/  @!P4 STG.E.U8 desc[UR4][R10.64+0x9], R2 ;  /* 0x000009020a00c986 */ /* 0x0001e8000c101104 */
[----:B0-----:R-:W3:Y:S02]  /*ee70*/  LDL.LU R2, [R1+0x20] ;  /* 0x0000200001027983 */ /* 0x001ee40000300800 */
[----:B---3--:R-:W-:-:S05]  /*ee80*/  @!P5 IMAD R2, R2, R17, RZ ;  /* 0x000000110202d224 */ /* 0x008fca00078e02ff */
[----:B------:R0:W-:Y:S04]  /*ee90*/  @!P5 STG.E.U8 desc[UR4][R6.64+0x10], R2 ;  /* 0x000010020600d986 */ /* 0x0001e8000c101104 */
[----:B0-----:R-:W3:Y:S01]  /*eea0*/  LDL.LU R2, [R1+0x24] ;  /* 0x0000240001027983 */ /* 0x001ee20000300800 */
[C---:B------:R-:W-:Y:S02]  /*eeb0*/  ISETP.LT.OR P4, PT, R0.reuse, 0x11, !P3 ;  /* 0x000000110000780c */ /* 0x040fe40005f81670 */
[----:B------:R-:W-:-:S13]  /*eec0*/  ISETP.LT.OR P5, PT, R0, 0x12, !P3 ;  /* 0x000000120000780c */ /* 0x000fda0005fa1670 */
[-C--:B----4-:R-:W-:Y:S02]  /*eed0*/  @!P5 IMAD R3, R3, R17.reuse, RZ ;  /* 0x000000110303d224 */ /* 0x090fe400078e02ff */
[----:B---3--:R-:W-:-:S05]  /*eee0*/  @!P6 IMAD R2, R2, R17, RZ ;  /* 0x000000110202e224 */ /* 0x008fca00078e02ff */
[----:B------:R0:W-:Y:S01]  /*eef0*/  @!P6 STG.E.U8 desc[UR4][R6.64+0x11], R2 ;  /* 0x000011020600e986 */ /* 0x0001e2000c101104 */
[C---:B------:R-:W-:Y:S01]  /*ef00*/  ISETP.LT.OR P6, PT, R0.reuse, 0x19, !P2 ;  /* 0x000000190000780c */ /* 0x040fe200057c1670 */
[----:B0-----:R-:W-:Y:S02]  /*ef10*/  @!P4 IMAD R2, R19, R17, RZ ;  /* 0x000000111302c224 */ /* 0x001fe400078e02ff */
[----:B------:R-:W-:Y:S04]  /*ef20*/  @!P5 STG.E.U8 desc[UR4][R8.64+0x11], R3 ;  /* 0x000011030800d986 */ /* 0x000fe8000c101104 */
[----:B------:R5:W-:Y:S01]  /*ef30*/  @!P4 STG.E.U8 desc[UR4][R8.64+0x10], R2 ;  /* 0x000010020800c986 */ /* 0x000be2000c101104 */
[C---:B------:R-:W-:Y:S02]  /*ef40*/  ISETP.LT.OR P4, PT, R0.reuse, 0x1a, !P2 ;  /* 0x0000001a0000780c */ /* 0x040fe40005781670 */
[----:B------:R-:W-:-:S03]  /*ef50*/  ISETP.LT.OR P5, PT, R0, 0x19, !P3 ;  /* 0x000000190000780c */ /* 0x000fc60005fa1670 */
[----:B-----5:R-:W-:-:S05]  /*ef60*/  @!P6 IMAD R2, R235, R17, RZ ;  /* 0x00000011eb02e224 */ /* 0x020fca00078e02ff */
[----:B------:R0:W-:Y:S01]  /*ef70*/  @!P6 STG.E.U8 desc[UR4][R6.64+0x18], R2 ;  /* 0x000018020600e986 */ /* 0x0001e2000c101104 */
[----:B------:R-:W-:-:S04]  /*ef80*/  ISETP.LT.OR P6, PT, R0, 0x1a, !P3 ;  /* 0x0000001a0000780c */ /* 0x000fc80005fc1670 */
[-C--:B------:R-:W-:Y:S02]  /*ef90*/  @!P5 IMAD R3, R233, R17.reuse, RZ ;  /* 0x00000011e903d224 */ /* 0x080fe400078e02ff */
[----:B0-----:R-:W-:-:S05]  /*efa0*/  @!P4 IMAD R2, R234, R17, RZ ;  /* 0x00000011ea02c224 */ /* 0x001fca00078e02ff */
[----:B------:R0:W-:Y:S01]  /*efb0*/  @!P4 STG.E.U8 desc[UR4][R6.64+0x19], R2 ;  /* 0x000019020600c986 */ /* 0x0001e2000c101104 */
[----:B------:R-:W-:-:S03]  /*efc0*/  ISETP.LT.OR P4, PT, R0, 0x11, !P0 ;  /* 0x000000110000780c */ /* 0x000fc60004781670 */
[----:B------:R1:W-:Y:S01]  /*efd0*/  @!P5 STG.E.U8 desc[UR4][R8.64+0x18], R3 ;  /* 0x000018030800d986 */ /* 0x0003e2000c101104 */
[----:B------:R-:W-:Y:S01]  /*efe0*/  ISETP.LT.OR P5, PT, R0, 0x12, !P0 ;  /* 0x000000120000780c */ /* 0x000fe200047a1670 */
[----:B0-----:R-:W-:-:S05]  /*eff0*/  @!P6 IMAD R2, R232, R17, RZ ;  /* 0x00000011e802e224 */ /* 0x001fca00078e02ff */
[----:B------:R-:W-:Y:S01]  /*f000*/  @!P6 STG.E.U8 desc[UR4][R8.64+0x19], R2 ;  /* 0x000019020800e986 */ /* 0x000fe2000c101104 */
[----:B------:R-:W-:Y:S02]  /*f010*/  ISETP.LT.OR P6, PT, R0, 0x11, !P1 ;  /* 0x000000110000780c */ /* 0x000fe40004fc1670 */
[----:B------:R-:W-:-:S04]  /*f020*/  @!P4 IMAD R13, R13, R17, RZ ;  /* 0x000000110d0dc224 */ /* 0x000fc800078e02ff */
[----:B------:R-:W-:Y:S01]  /*f030*/  @!P5 IMAD R15, R15, R17, RZ ;  /* 0x000000110f0fd224 */ /* 0x000fe200078e02ff */
[----:B------:R0:W-:Y:S01]  /*f040*/  @!P4 STG.E.U8 desc[UR4][R4.64+0x10], R13 ;  /* 0x0000100d0400c986 */ /* 0x0001e2000c101104 */
[----:B------:R-:W-:-:S03]  /*f050*/  ISETP.LT.OR P4, PT, R0, 0x12, !P1 ;  /* 0x000000120000780c */ /* 0x000fc60004f81670 */
[----:B------:R3:W-:Y:S02]  /*f060*/  @!P5 STG.E.U8 desc[UR4][R4.64+0x11], R15 ;  /* 0x0000110f0400d986 */ /* 0x0007e4000c101104 */
[----:B------:R-:W-:Y:S01]  /*f070*/  @!P6 IMAD R19, R23, R17, RZ ;  /* 0x000000111713e224 */ /* 0x000fe200078e02ff */
[----:B------:R-:W-:-:S04]  /*f080*/  ISETP.LT.OR P5, PT, R0, 0x19, !P0 ;  /* 0x000000190000780c */ /* 0x000fc800047a1670 */
[----:B------:R2:W-:Y:S01]  /*f090*/  @!P6 STG.E.U8 desc[UR4][R10.64+0x10], R19 ;  /* 0x000010130a00e986 */ /* 0x0005e2000c101104 */
[----:B------:R-:W-:Y:S02]  /*f0a0*/  ISETP.LT.OR P6, PT, R0, 0x1a, !P0 ;  /* 0x0000001a0000780c */ /* 0x000fe400047c1670 */
[----:B-1----:R-:W-:-:S06]  /*f0b0*/  @!P4 IMAD R3, R22, R17, RZ ;  /* 0x000000111603c224 */ /* 0x002fcc00078e02ff */
[----:B------:R-:W-:Y:S01]  /*f0c0*/  @!P5 IMAD R21, R21, R17, RZ ;  /* 0x000000111515d224 */ /* 0x000fe200078e02ff */
[----:B------:R1:W-:Y:S01]  /*f0d0*/  @!P4 STG.E.U8 desc[UR4][R10.64+0x11], R3 ;  /* 0x000011030a00c986 */ /* 0x0003e2000c101104 */
[----:B------:R-:W-:-:S03]  /*f0e0*/  ISETP.LT.OR P4, PT, R0, 0x19, !P1 ;  /* 0x000000190000780c */ /* 0x000fc60004f81670 */
[----:B0-----:R-:W-:Y:S01]  /*f0f0*/  @!P6 IMAD R13, R20, R17, RZ ;  /* 0x00000011140de224 */ /* 0x001fe200078e02ff */
[----:B------:R-:W-:Y:S01]  /*f100*/  @!P5 STG.E.U8 desc[UR4][R4.64+0x18], R21 ;  /* 0x000018150400d986 */ /* 0x000fe2000c101104 */
[----:B------:R-:W-:-:S03]  /*f110*/  ISETP.LT.OR P5, PT, R0, 0x1a, !P1 ;  /* 0x0000001a0000780c */ /* 0x000fc60004fa1670 */
[----:B------:R0:W-:Y:S01]  /*f120*/  @!P6 STG.E.U8 desc[UR4][R4.64+0x19], R13 ;  /* 0x0000190d0400e986 */ /* 0x0001e2000c101104 */
[----:B------:R-:W-:-:S04]  /*f130*/  ISETP.LT.OR P6, PT, R0, 0x21, !P2 ;  /* 0x000000210000780c */ /* 0x000fc800057c1670 */
[----:B---3--:R-:W-:-:S05]  /*f140*/  @!P4 IMAD R15, R14, R17, RZ ;  /* 0x000000110e0fc224 */ /* 0x008fca00078e02ff */
[-C--:B--2---:R-:W-:Y:S01]  /*f150*/  @!P5 IMAD R19, R12, R17.reuse, RZ ;  /* 0x000000110c13d224 */ /* 0x084fe200078e02ff */
[----:B------:R-:W-:Y:S03]  /*f160*/  @!P4 STG.E.U8 desc[UR4][R10.64+0x18], R15 ;  /* 0x0000180f0a00c986 */ /* 0x000fe6000c101104 */
[----:B-1----:R-:W-:Y:S01]  /*f170*/  @!P6 IMAD R3, R224, R17, RZ ;  /* 0x00000011e003e224 */ /* 0x002fe200078e02ff */
[C---:B------:R-:W-:Y:S01]  /*f180*/  ISETP.LT.OR P4, PT, R0.reuse, 0x22, !P2 ;  /* 0x000000220000780c */ /* 0x040fe20005781670 */
[----:B------:R-:W-:Y:S01]  /*f190*/  @!P5 STG.E.U8 desc[UR4][R10.64+0x19], R19 ;  /* 0x000019130a00d986 */ /* 0x000fe2000c101104 */
[----:B------:R-:W-:-:S03]  /*f1a0*/  ISETP.LT.OR P5, PT, R0, 0x21, !P3 ;  /* 0x000000210000780c */ /* 0x000fc60005fa1670 */
[----:B------:R1:W-:Y:S01]  /*f1b0*/  @!P6 STG.E.U8 desc[UR4][R6.64+0x20], R3 ;  /* 0x000020030600e986 */ /* 0x0003e2000c101104 */
[----:B------:R-:W-:-:S07]  /*f1c0*/  ISETP.LT.OR P6, PT, R0, 0x22, !P3 ;  /* 0x000000220000780c */ /* 0x000fce0005fc1670 */
[-C--:B------:R-:W-:Y:S02]  /*f1d0*/  @!P4 IMAD R225, R225, R17.reuse, RZ ;  /* 0x00000011e1e1c224 */ /* 0x080fe400078e02ff */
[----:B0-----:R-:W-:-:S04]  /*f1e0*/  @!P5 IMAD R13, R226, R17, RZ ;  /* 0x00000011e20dd224 */ /* 0x001fc800078e02ff */
[----:B------:R-:W-:Y:S01]  /*f1f0*/  @!P6 IMAD R227, R227, R17, RZ ;  /* 0x00000011e3e3e224 */ /* 0x000fe200078e02ff */
[----:B------:R-:W-:Y:S01]  /*f200*/  @!P4 STG.E.U8 desc[UR4][R6.64+0x21], R225 ;  /* 0x000021e10600c986 */ /* 0x000fe2000c101104 */
[----:B------:R-:W-:-:S03]  /*f210*/  ISETP.LT.OR P4, PT, R0, 0x29, !P2 ;  /* 0x000000290000780c */ /* 0x000fc60005781670 */
[----:B------:R0:W-:Y:S01]  /*f220*/  @!P5 STG.E.U8 desc[UR4][R8.64+0x20], R13 ;  /* 0x0000200d0800d986 */ /* 0x0001e2000c101104 */
[----:B------:R-:W-:-:S03]  /*f230*/  ISETP.LT.OR P5, PT, R0, 0x2a, !P2 ;  /* 0x0000002a0000780c */ /* 0x000fc600057a1670 */
[----:B------:R-:W-:Y:S01]  /*f240*/  @!P6 STG.E.U8 desc[UR4][R8.64+0x21], R227 ;  /* 0x000021e30800e986 */ /* 0x000fe2000c101104 */
[----:B------:R-:W-:-:S05]  /*f250*/  ISETP.LT.OR P6, PT, R0, 0x29, !P3 ;  /* 0x000000290000780c */ /* 0x000fca0005fc1670 */
[----:B-1----:R-:W-:-:S04]  /*f260*/  @!P4 IMAD R3, R228, R17, RZ ;  /* 0x00000011e403c224 */ /* 0x002fc800078e02ff */
[-C--:B------:R-:W-:Y:S01]  /*f270*/  @!P5 IMAD R229, R229, R17.reuse, RZ ;  /* 0x00000011e5e5d224 */ /* 0x080fe200078e02ff */
[----:B------:R1:W-:Y:S03]  /*f280*/  @!P4 STG.E.U8 desc[UR4][R6.64+0x28], R3 ;  /* 0x000028030600c986 */ /* 0x0003e6000c101104 */
[----:B------:R-:W-:Y:S01]  /*f290*/  @!P6 IMAD R15, R230, R17, RZ ;  /* 0x00000011e60fe224 */ /* 0x000fe200078e02ff */
        /* <DEDUP_REMOVED lines=17> */
[----:B--2---:R-:W-:Y:S01]  /*f3b0*/  @!P6 IMAD R15, R220, R17, RZ ;  /* 0x00000011dc0fe224 */ /* 0x004fe200078e02ff */
        /* <DEDUP_REMOVED lines=549> */
[C---:B------:R-:W-:Y:S02]  /*11610*/  ISETP.LT.OR P4, PT, R0.reuse, 0xe9, !P2 ;  /* 0x000000e90000780c */ /* 0x040fe40005781670 */
[C---:B------:R-:W-:Y:S01]  /*11620*/  ISETP.LT.OR P2, PT, R0.reuse, 0xea, !P2 ;  /* 0x000000ea0000780c */ /* 0x040fe20005741670 */
[----:B------:R0:W-:Y:S01]  /*11630*/  @!P5 STG.E.U8 desc[UR4][R8.64+0xe0], R13 ;  /* 0x0000e00d0800d986 */ /* 0x0001e2000c101104 */
[C---:B------:R-:W-:Y:S02]  /*11640*/  ISETP.LT.OR P5, PT, R0.reuse, 0xe9, !P3 ;  /* 0x000000e90000780c */ /* 0x040fe40005fa1670 */
[C---:B------:R-:W-:Y:S01]  /*11650*/  ISETP.LT.OR P3, PT, R0.reuse, 0xea, !P3 ;  /* 0x000000ea0000780c */ /* 0x040fe20005f61670 */
[----:B------:R-:W-:Y:S01]  /*11660*/  @!P6 STG.E.U8 desc[UR4][R8.64+0xe1], R35 ;  /* 0x0000e1230800e986 */ /* 0x000fe2000c101104 */
[----:B------:R-:W-:-:S05]  /*11670*/  ISETP.LT.OR P6, PT, R0, 0xe1, !P0 ;  /* 0x000000e10000780c */ /* 0x000fca00047c1670 */
[-C--:B-1----:R-:W-:Y:S02]  /*11680*/  @!P4 IMAD R3, R36, R17.reuse, RZ ;  /* 0x000000112403c224 */ /* 0x082fe400078e02ff */
[-C--:B------:R-:W-:Y:S02]  /*11690*/  @!P2 IMAD R37, R37, R17.reuse, RZ ;  /* 0x000000112525a224 */ /* 0x080fe400078e02ff */
[-C--:B--2---:R-:W-:Y:S02]  /*116a0*/  @!P5 IMAD R15, R38, R17.reuse, RZ ;  /* 0x00000011260fd224 */ /* 0x084fe400078e02ff */
[-C--:B------:R-:W-:Y:S02]  /*116b0*/  @!P3 IMAD R39, R39, R17.reuse, RZ ;  /* 0x000000112727b224 */ /* 0x080fe400078e02ff */
[----:B0-----:R-:W-:Y:S01]  /*116c0*/  @!P6 IMAD R13, R24, R17, RZ ;  /* 0x00000011180de224 */ /* 0x001fe200078e02ff */
[----:B------:R-:W-:Y:S01]  /*116d0*/  @!P4 STG.E.U8 desc[UR4][R6.64+0xe8], R3 ;  /* 0x0000e8030600c986 */ /* 0x000fe2000c101104 */
[----:B------:R-:W-:-:S03]  /*116e0*/  ISETP.LT.OR P4, PT, R0, 0xe9, !P0 ;  /* 0x000000e90000780c */ /* 0x000fc60004781670 */
[----:B------:R0:W-:Y:S01]  /*116f0*/  @!P2 STG.E.U8 desc[UR4][R6.64+0xe9], R37 ;  /* 0x0000e9250600a986 */ /* 0x0001e2000c101104 */
[----:B------:R-:W-:-:S03]  /*11700*/  ISETP.LT.OR P2, PT, R0, 0xe2, !P0 ;  /* 0x000000e20000780c */ /* 0x000fc60004741670 */
[----:B------:R-:W-:Y:S01]  /*11710*/  @!P5 STG.E.U8 desc[UR4][R8.64+0xe8], R15 ;  /* 0x0000e80f0800d986 */ /* 0x000fe2000c101104 */
[----:B------:R-:W-:-:S03]  /*11720*/  ISETP.LT.OR P0, PT, R0, 0xea, !P0 ;  /* 0x000000ea0000780c */ /* 0x000fc60004701670 */
[----:B------:R1:W-:Y:S01]  /*11730*/  @!P3 STG.E.U8 desc[UR4][R8.64+0xe9], R39 ;  /* 0x0000e9270800b986 */ /* 0x0003e2000c101104 */
[----:B------:R-:W-:-:S03]  /*11740*/  ISETP.LT.OR P3, PT, R0, 0xe1, !P1 ;  /* 0x000000e10000780c */ /* 0x000fc60004f61670 */
[----:B------:R2:W-:Y:S01]  /*11750*/  @!P6 STG.E.U8 desc[UR4][R4.64+0xe0], R13 ;  /* 0x0000e00d0400e986 */ /* 0x0005e2000c101104 */
[C---:B------:R-:W-:Y:S02]  /*11760*/  ISETP.LT.OR P6, PT, R0.reuse, 0xe2, !P1 ;  /* 0x000000e20000780c */ /* 0x040fe40004fc1670 */
[C---:B------:R-:W-:Y:S02]  /*11770*/  ISETP.LT.OR P5, PT, R0.reuse, 0xe9, !P1 ;  /* 0x000000e90000780c */ /* 0x040fe40004fa1670 */
[----:B------:R-:W-:Y:S01]  /*11780*/  ISETP.LT.OR P1, PT, R0, 0xea, !P1 ;  /* 0x000000ea0000780c */ /* 0x000fe20004f21670 */
[-C--:B------:R-:W-:Y:S02]  /*11790*/  @!P2 IMAD R25, R25, R17.reuse, RZ ;  /* 0x000000111919a224 */ /* 0x080fe400078e02ff */
[-C--:B0-----:R-:W-:Y:S02]  /*117a0*/  @!P4 IMAD R7, R28, R17.reuse, RZ ;  /* 0x000000111c07c224 */ /* 0x081fe400078e02ff */
[----:B------:R-:W-:-:S02]  /*117b0*/  @!P3 IMAD R3, R26, R17, RZ ;  /* 0x000000111a03b224 */ /* 0x000fc400078e02ff */
[-C--:B------:R-:W-:Y:S02]  /*117c0*/  @!P0 IMAD R29, R29, R17.reuse, RZ ;  /* 0x000000111d1d8224 */ /* 0x080fe400078e02ff */
[-C--:B------:R-:W-:Y:S02]  /*117d0*/  @!P6 IMAD R27, R27, R17.reuse, RZ ;  /* 0x000000111b1be224 */ /* 0x080fe400078e02ff */
[-C--:B-1----:R-:W-:Y:S02]  /*117e0*/  @!P5 IMAD R9, R30, R17.reuse, RZ ;  /* 0x000000111e09d224 */ /* 0x082fe400078e02ff */
[----:B------:R-:W-:Y:S01]  /*117f0*/  @!P1 IMAD R31, R31, R17, RZ ;  /* 0x000000111f1f9224 */ /* 0x000fe200078e02ff */
[----:B------:R2:W-:Y:S04]  /*11800*/  @!P2 STG.E.U8 desc[UR4][R4.64+0xe1], R25 ;  /* 0x0000e1190400a986 */ /* 0x0005e8000c101104 */
[----:B------:R2:W-:Y:S04]  /*11810*/  @!P3 STG.E.U8 desc[UR4][R10.64+0xe0], R3 ;  /* 0x0000e0030a00b986 */ /* 0x0005e8000c101104 */
[----:B------:R2:W-:Y:S04]  /*11820*/  @!P6 STG.E.U8 desc[UR4][R10.64+0xe1], R27 ;  /* 0x0000e11b0a00e986 */ /* 0x0005e8000c101104 */
[----:B------:R2:W-:Y:S04]  /*11830*/  @!P4 STG.E.U8 desc[UR4][R4.64+0xe8], R7 ;  /* 0x0000e8070400c986 */ /* 0x0005e8000c101104 */
[----:B------:R2:W-:Y:S04]  /*11840*/  @!P0 STG.E.U8 desc[UR4][R4.64+0xe9], R29 ;  /* 0x0000e91d04008986 */ /* 0x0005e8000c101104 */
[----:B------:R2:W-:Y:S04]  /*11850*/  @!P5 STG.E.U8 desc[UR4][R10.64+0xe8], R9 ;  /* 0x0000e8090a00d986 */ /* 0x0005e8000c101104 */
[----:B------:R2:W-:Y:S02]  /*11860*/  @!P1 STG.E.U8 desc[UR4][R10.64+0xe9], R31 ;  /* 0x0000e91f0a009986 */ /* 0x0005e4000c101104 */
.L_x_511:
[----:B------:R-:W-:Y:S05]  /*11870*/  BSYNC B0 ;  /* 0x0000000000007941 */ /* 0x000fea0003800000 */
.L_x_29:
[----:B-12---:R-:W2:Y:S04]  /*11880*/  LDL.LU R3, [R1+0x88] ;  /* 0x0000880001037983 */ /* 0x006ea80000300800 */
[----:B0-----:R-:W2:Y:S01]  /*11890*/  LDL.LU R2, [R1+0x8c] ;  /* 0x00008c0001027983 */ /* 0x001ea20000300800 */
[----:B------:R-:W-:Y:S01]  /*118a0*/  ULDC UR4, c[0x0][0xc] ;  /* 0x0000030000047ab9 */ /* 0x000fe20000000800 */
[----:B------:R-:W-:Y:S01]  /*118b0*/  ULDC UR5, c[0x0][0x10] ;  /* 0x0000040000057ab9 */ /* 0x000fe20000000800 */
[----:B------:R-:W2:Y:S01]  /*118c0*/  LDC R5, c[0x0][0x14] ;  /* 0x00000500ff057b82 */ /* 0x000ea20000000800 */
[----:B------:R-:W-:Y:S01]  /*118d0*/  UIMAD.WIDE.U32 UR4, UR4, UR5, URZ ;  /* 0x00000005040472a5 */ /* 0x000fe2000f8e003f */
[----:B------:R-:W-:-:S05]  /*118e0*/  PRMT R0, RZ, 0x7610, R0 ;  /* 0x00007610ff007816 */ /* 0x000fca0000000000 */
[----:B--2---:R-:W-:-:S04]  /*118f0*/  IMAD.WIDE.U32 R2, R5, UR4, R2 ;  /* 0x0000000405027c25 */ /* 0x004fc8000f8e0002 */
[----:B------:R-:W-:Y:S01]  /*11900*/  IMAD R5, R5, UR5, RZ ;  /* 0x0000000505057c24 */ /* 0x000fe2000f8e02ff */
[----:B------:R-:W-:Y:S01]  /*11910*/  ULDC.64 UR4, c[0x0][0x650] ;  /* 0x0001940000047ab9 */ /* 0x000fe20000000a00 */
[----:B---3--:R-:W-:Y:S01]  /*11920*/  IMAD.MOV.U32 R6, RZ, RZ, R2 ;  /* 0x000000ffff067224 */ /* 0x008fe200078e0002 */
[----:B------:R-:W-:Y:S01]  /*11930*/  ISETP.GE.U32.AND P0, PT, R2, UR4, PT ;  /* 0x0000000402007c0c */ /* 0x000fe2000bf06070 */
[----:B------:R-:W-:Y:S01]  /*11940*/  IMAD.IADD R4, R3, 0x1, R5 ;  /* 0x0000000103047824 */ /* 0x000fe200078e0205 */
[----:B------:R-:W-:Y:S02]  /*11950*/  UMOV UR4, 0xffffffff ;  /* 0xffffffff00047882 */ /* 0x000fe40000000000 */
[----:B------:R-:W-:Y:S02]  /*11960*/  IMAD.U32 R2, RZ, RZ, UR4 ;  /* 0x00000004ff027e24 */ /* 0x000fe4000f8e00ff */
[----:B------:R0:W-:Y:S01]  /*11970*/  STL [R1+0x88], R4 ;  /* 0x0000880401007387 */ /* 0x0001e20000100800 */
[----:B------:R-:W-:Y:S01]  /*11980*/  ISETP.GE.U32.AND.EX P0, PT, R4, UR5, PT, P0 ;  /* 0x0000000504007c0c */ /* 0x000fe2000bf06100 */
[----:B------:R-:W-:-:S02]  /*11990*/  UMOV UR5, 0xffffffff ;  /* 0xffffffff00057882 */ /* 0x000fc40000000000 */
[----:B------:R0:W-:Y:S01]  /*119a0*/  STL [R1+0x8c], R6 ;  /* 0x00008c0601007387 */ /* 0x0001e20000100800 */
[----:B------:R-:W-:-:S03]  /*119b0*/  IMAD.U32 R22, RZ, RZ, UR5 ;  /* 0x00000005ff167e24 */ /* 0x000fc6000f8e00ff */
[----:B------:R0:W-:Y:S06]  /*119c0*/  STL [R1+0x94], R2 ;  /* 0x0000940201007387 */ /* 0x0001ec0000100800 */
[----:B------:R-:W-:Y:S05]  /*119d0*/  @P0 BRA `(.L_x_512) ;  /* 0x00000004009c0947 */ /* 0x000fea0003800000 */
[----:B------:R-:W1:Y:S01]  /*119e0*/  S2UR UR7, SR_CTAID.X ;  /* 0x00000000000779c3 */ /* 0x000e620000002500 */
[----:B------:R-:W-:Y:S01]  /*119f0*/  ULDC.64 UR12, c[0x0][0x628] ;  /* 0x00018a00000c7ab9 */ /* 0x000fe20000000a00 */
[----:B------:R-:W-:Y:S01]  /*11a00*/  ULDC UR4, c[0x0][0x150] ;  /* 0x0000540000047ab9 */ /* 0x000fe20000000800 */
[----:B------:R-:W-:Y:S01]  /*11a10*/  ISETP.NE.U32.AND P0, PT, RZ, UR12, PT ;  /* 0x0000000cff007c0c */ /* 0x000fe2000bf05070 */
[----:B------:R-:W-:Y:S01]  /*11a20*/  ULDC UR15, c[0x0][0x630] ;  /* 0x00018c00000f7ab9 */ /* 0x000fe20000000800 */
[----:B------:R-:W-:Y:S01]  /*11a30*/  R2UR UR16, R6 ;  /* 0x00000000061072ca */ /* 0x000fe200000e0000 */
[----:B------:R-:W-:Y:S01]  /*11a40*/  ULDC UR18, c[0x0][0x154] ;  /* 0x0000550000127ab9 */ /* 0x000fe20000000800 */
[----:B------:R-:W-:Y:S01]  /*11a50*/  ISETP.NE.AND.EX P0, PT, RZ, UR13, PT, P0 ;  /* 0x0000000dff007c0c */ /* 0x000fe2000bf05300 */
[----:B------:R-:W2:Y:S01]  /*11a60*/  S2UR UR19, SR_CTAID.Y ;  /* 0x00000000001379c3 */ /* 0x000ea20000002600 */
[----:B------:R-:W-:Y:S02]  /*11a70*/  R2UR UR17, R4 ;  /* 0x00000000041172ca */ /* 0x000fe400000e0000 */
[----:B------:R-:W-:-:S02]  /*11a80*/  R2UR UR10, R6 ;  /* 0x00000000060a72ca */ /* 0x000fc400000e0000 */
[----:B------:R-:W-:Y:S02]  /*11a90*/  R2UR UR11, R4 ;  /* 0x00000000040b72ca */ /* 0x000fe400000e0000 */
[----:B-1----:R-:W-:-:S05]  /*11aa0*/  I2FP.F32.U32 R0, UR7 ;  /* 0x0000000700007c45 */ /* 0x002fca0008201000 */
[----:B------:R-:W-:-:S04]  /*11ab0*/  FMUL R0, R0, UR4 ;  /* 0x0000000400007c20 */ /* 0x000fc80008400000 */
[----:B0-----:R0:W1:Y:S01]  /*11ac0*/  F2I.U32.TRUNC.NTZ R2, R0 ;  /* 0x0000000000027305 */ /* 0x001062000020f000 */
[----:B--2---:R-:W-:Y:S05]  /*11ad0*/  @!P0 BRA `(.L_x_513) ;  /* 0x0000000000308947 */ /* 0x004fea0003800000 */
        /* <DEDUP_REMOVED lines=12> */
.L_x_513:
[----:B------:R-:W-:Y:S01]  /*11ba0*/  USHF.R.U64 UR6, UR10, UR15, UR11 ;  /* 0x0000000f0a067299 */ /* 0x000fe2000800120b */
[----:B0-----:R-:W-:Y:S01]  /*11bb0*/  I2FP.F32.U32 R0, UR19 ;  /* 0x0000001300007c45 */ /* 0x001fe20008201000 */
        /* <DEDUP_REMOVED lines=13> */
[----:B------:R-:W-:Y:S02]  /*11c90*/  ULDC UR22, c[0x0][0x658] ;  /* 0x0001960000167ab9 */ /* 0x000fe40000000800 */
[----:B------:R-:W-:Y:S01]  /*11ca0*/  UIADD3 UR9, UR11, UR9, URZ ;  /* 0x000000090b097290 */ /* 0x000fe2000fffe03f */
[----:B------:R-:W-:Y:S01]  /*11cb0*/  UMOV UR16, 0xffffffff ;  /* 0xffffffff00107882 */ /* 0x000fe20000000000 */
[----:B------:R-:W-:Y:S01]  /*11cc0*/  ULDC.64 UR4, c[0x0][0x640] ;  /* 0x0001900000047ab9 */ /* 0x000fe20000000a00 */
[----:B------:R-:W-:Y:S01]  /*11cd0*/  USHF.L.U32 UR16, UR16, UR22, URZ ;  /* 0x0000001610107299 */ /* 0x000fe2000800063f */
[----:B------:R-:W-:Y:S01]  /*11ce0*/  ISETP.NE.U32.AND P0, PT, RZ, UR4, PT ;  /* 0x00000004ff007c0c */ /* 0x000fe2000bf05070 */
[----:B------:R-:W-:-:S02]  /*11cf0*/  USHF.R.U64 UR17, UR10, UR12, UR9 ;  /* 0x0000000c0a117299 */ /* 0x000fc40008001209 */
[----:B------:R-:W-:Y:S01]  /*11d00*/  USHF.R.U32.HI UR9, URZ, UR12, UR9 ;  /* 0x0000000c3f097299 */ /* 0x000fe20008011609 */
[----:B0-----:R-:W-:Y:S01]  /*11d10*/  R2UR UR15, R0 ;  /* 0x00000000000f72ca */ /* 0x001fe200000e0000 */
[----:B------:R-:W-:Y:S01]  /*11d20*/  ULDC UR18, c[0x0][0x608] ;  /* 0x0001820000127ab9 */ /* 0x000fe20000000800 */
[----:B------:R-:W-:Y:S01]  /*11d30*/  ULOP3.LUT UR23, URZ, UR16, URZ, 0x33, !UPT ;  /* 0x000000103f177292 */ /* 0x000fe2000f8e333f */
[----:B------:R-:W-:Y:S01]  /*11d40*/  ISETP.NE.AND.EX P0, PT, RZ, UR5, PT, P0 ;  /* 0x00000005ff007c0c */ /* 0x000fe2000bf05300 */
[----:B------:R-:W-:Y:S02]  /*11d50*/  USHF.R.U64 UR16, UR17, UR18, UR9 ;  /* 0x0000001211107299 */ /* 0x000fe40008001209 */
[----:B------:R-:W-:Y:S02]  /*11d60*/  USHF.R.U32.HI UR9, URZ, UR18, UR9 ;  /* 0x000000123f097299 */ /* 0x000fe40008011609 */
[----:B------:R-:W-:Y:S02]  /*11d70*/  UIADD3 UR14, -UR14, URZ, URZ ;  /* 0x0000003f0e0e7290 */ /* 0x000fe4000fffe13f */
[----:B------:R-:W-:Y:S01]  /*11d80*/  USHF.R.U64 UR18, UR16, UR22, UR9 ;  /* 0x0000001610127299 */ /* 0x000fe20008001209 */
[----:B------:R-:W-:Y:S01]  /*11d90*/  UMOV UR20, 0x1 ;  /* 0x0000000100147882 */ /* 0x000fe20000000000 */
[----:B------:R-:W-:Y:S01]  /*11da0*/  ULDC UR13, c[0x0][0x144] ;  /* 0x00005100000d7ab9 */ /* 0x000fe20000000800 */
[----:B------:R-:W-:Y:S01]  /*11db0*/  ULDC UR8, c[0x0][0x600] ;  /* 0x0001800000087ab9 */ /* 0x000fe20000000800 */
[----:B------:R-:W-:-:S02]  /*11dc0*/  USHF.L.U32 UR26, UR20, UR22, URZ ;  /* 0x00000016141a7299 */ /* 0x000fc4000800063f */
[----:B------:R-:W-:Y:S02]  /*11dd0*/  USHF.R.U32.HI UR9, URZ, UR22, UR9 ;  /* 0x000000163f097299 */ /* 0x000fe40008011609 */
[----:B------:R-:W-:Y:S02]  /*11de0*/  UIMAD UR22, UR13, UR14, UR7 ;  /* 0x0000000e0d1672a4 */ /* 0x000fe4000f8e0207 */
[----:B------:R-:W-:Y:S02]  /*11df0*/  UIADD3 UR21, UR8, -0x1, URZ ;  /* 0xffffffff08157890 */ /* 0x000fe4000fffe03f */
[----:B------:R-:W-:Y:S01]  /*11e00*/  UIADD3 UR20, -UR15, URZ, URZ ;  /* 0x0000003f0f147290 */ /* 0x000fe2000fffe13f */
        /* <DEDUP_REMOVED lines=17> */
.L_x_514:
[----:B------:R-:W2:Y:S01]  /*11f20*/  LDL R0, [R1+0xa4] ;  /* 0x0000a40001007983 */ /* 0x000ea20000100800 */
[----:B------:R-:W-:Y:S01]  /*11f30*/  IMAD.U32 R2, RZ, RZ, UR6 ;  /* 0x00000006ff027e24 */ /* 0x000fe2000f8e00ff */
[----:B------:R-:W-:-:S04]  /*11f40*/  ULOP3.LUT UR17, UR17, UR21, URZ, 0xc0, !UPT ;  /* 0x0000001511117292 */ /* 0x000fc8000f8ec03f */
[----:B------:R1:W-:Y:S01]  /*11f50*/  STL [R1+0x94], R2 ;  /* 0x0000940201007387 */ /* 0x0003e20000100800 */
[----:B--2---:R-:W-:Y:S01]  /*11f60*/  R2UR UR4, R0 ;  /* 0x00000000000472ca */ /* 0x004fe200000e0000 */
[----:B------:R-:W-:-:S12]  /*11f70*/  IMAD.MOV.U32 R0, RZ, RZ, 0x1 ;  /* 0x00000001ff007424 */ /* 0x000fd800078e00ff */
[----:B------:R-:W-:Y:S02]  /*11f80*/  UISETP.NE.AND UP0, UPT, UR4, URZ, UPT ;  /* 0x0000003f0400728c */ /* 0x000fe4000bf05270 */
[----:B------:R-:W-:Y:S02]  /*11f90*/  USHF.R.U64 UR4, UR7, UR24, UR9 ;  /* 0x0000001807047299 */ /* 0x000fe40008001209 */
[----:B------:R-:W-:Y:S02]  /*11fa0*/  ULOP3.LUT UR7, UR16, UR23, URZ, 0xc0, !UPT ;  /* 0x0000001710077292 */ /* 0x000fe4000f8ec03f */
[----:B------:R-:W-:Y:S02]  /*11fb0*/  UIADD3 UR5, -UR4, URZ, URZ ;  /* 0x0000003f04057290 */ /* 0x000fe4000fffe13f */
[----:B------:R-:W-:Y:S02]  /*11fc0*/  UIMAD UR7, UR26, UR4, UR7 ;  /* 0x000000041a0772a4 */ /* 0x000fe4000f8e0207 */
[----:B------:R-:W-:-:S02]  /*11fd0*/  UIMAD UR4, UR5, UR25, UR18 ;  /* 0x00000019050472a4 */ /* 0x000fc4000f8e0212 */
[----:B------:R-:W-:Y:S01]  /*11fe0*/  @UP0 UIMAD UR22, UR27, UR20, UR19 ;  /* 0x000000141b1602a4 */ /* 0x000fe2000f8e0213 */
[----:B------:R-:W-:Y:S01]  /*11ff0*/  ULDC UR5, c[0x0][0x610] ;  /* 0x0001840000057ab9 */ /* 0x000fe20000000800 */
[----:B------:R-:W-:Y:S02]  /*12000*/  UIMAD UR4, UR4, UR8, UR17 ;  /* 0x00000008040472a4 */ /* 0x000fe4000f8e0211 */
[----:B------:R-:W-:-:S04]  /*12010*/  UIMAD UR7, UR7, UR5, UR22 ;  /* 0x00000005070772a4 */ /* 0x000fc8000f8e0216 */
[----:B------:R-:W-:Y:S02]  /*12020*/  USEL UR5, UR4, UR7, !UP0 ;  /* 0x0000000704057287 */ /* 0x000fe4000c000000 */
[----:B------:R-:W-:-:S04]  /*12030*/  USEL UR7, UR7, UR4, !UP0 ;  /* 0x0000000407077287 */ /* 0x000fc8000c000000 */
[----:B-1----:R-:W-:-:S08]  /*12040*/  IMAD.U32 R22, RZ, RZ, UR5 ;  /* 0x00000005ff167e24 */ /* 0x002fd0000f8e00ff */
.L_x_512:
[----:B------:R-:W-:Y:S01]  /*12050*/  LOP3.LUT P0, RZ, R0, 0xff, RZ, 0xc0, !PT ;  /* 0x000000ff00ff7812 */ /* 0x000fe2000780c0ff */
[----:B------:R-:W-:-:S12]  /*12060*/  IMAD.U32 R23, RZ, RZ, UR7 ;  /* 0x00000007ff177e24 */ /* 0x000fd8000f8e00ff */
[----:B------:R-:W-:Y:S05]  /*12070*/  @P0 BRA `(.L_x_515) ;  /* 0xfffffef000dc0947 */ /* 0x000fea000383ffff */
[----:B------:R-:W-:Y:S05]  /*12080*/  EXIT ;  /* 0x000000000000794d */ /* 0x000fea0003800000 */
.L_x_4:
[----:B------:R-:W2:Y:S01]  /*12090*/  LDL R5, [R1+0x8c] ;  /* 0x00008c0001057983 */ /* 0x000ea20000100800 */
[----:B------:R-:W-:-:S03]  /*120a0*/  ULDC.64 UR8, c[0x0][0x650] ;  /* 0x0001940000087ab9 */ /* 0x000fc60000000a00 */
[----:B------:R-:W3:Y:S01]  /*120b0*/  LDL R3, [R1+0x88] ;  /* 0x0000880001037983 */ /* 0x000ee20000100800 */
[----:B------:R-:W-:Y:S01]  /*120c0*/  PRMT R0, RZ, 0x7610, R0 ;  /* 0x00007610ff007816 */ /* 0x000fe20000000000 */
[----:B------:R-:W-:Y:S02]  /*120d0*/  IMAD.MOV.U32 R4, RZ, RZ, -0x1 ;  /* 0xffffffffff047424 */ /* 0x000fe400078e00ff */
[----:B------:R-:W-:Y:S02]  /*120e0*/  IMAD.MOV.U32 R2, RZ, RZ, -0x1 ;  /* 0xffffffffff027424 */ /* 0x000fe400078e00ff */
[----:B------:R-:W-:Y:S01]  /*120f0*/  IMAD.MOV.U32 R9, RZ, RZ, -0x1 ;  /* 0xffffffffff097424 */ /* 0x000fe200078e00ff */
[----:B--2---:R-:W-:-:S04]  /*12100*/  ISETP.GE.U32.AND P0, PT, R5, UR8, PT ;  /* 0x0000000805007c0c */ /* 0x004fc8000bf06070 */
[----:B---3--:R-:W-:-:S13]  /*12110*/  ISETP.GE.U32.AND.EX P0, PT, R3, UR9, PT, P0 ;  /* 0x0000000903007c0c */ /* 0x008fda000bf06100 */
[----:B------:R-:W-:Y:S05]  /*12120*/  @P0 BRA `(.L_x_516) ;  /* 0x0000000400940947 */ /* 0x000fea0003800000 */
[----:B------:R-:W-:Y:S01]  /*12130*/  I2FP.F32.U32 R0, UR4 ;  /* 0x0000000400007c45 */ /* 0x000fe20008201000 */
[----:B----4-:R-:W-:Y:S01]  /*12140*/  ULDC.64 UR16, c[0x0][0x628] ;  /* 0x00018a0000107ab9 */ /* 0x010fe20000000a00 */
        /* <DEDUP_REMOVED lines=24> */
.L_x_517:
        /* <DEDUP_REMOVED lines=24> */
[----:B------:R-:W-:Y:S01]  /*12450*/  UMOV UR19, 0x1 ;  /* 0x0000000100137882 */ /* 0x000fe20000000000 */
[----:B------:R-:W-:Y:S01]  /*12460*/  ULDC UR20, c[0x0][0x608] ;  /* 0x0001820000147ab9 */ /* 0x000fe20000000800 */
[----:B------:R-:W-:Y:S01]  /*12470*/  USHF.L.U32 UR26, UR19, UR23, URZ ;  /* 0x00000017131a7299 */ /* 0x000fe2000800063f */
[----:B------:R-:W-:Y:S01]  /*12480*/  ISETP.NE.AND.EX P0, PT, RZ, UR9, PT, P0 ;  /* 0x00000009ff007c0c */ /* 0x000fe2000bf05300 */
[----:B------:R-:W-:Y:S02]  /*12490*/  USHF.R.U64 UR19, UR18, UR20, UR11 ;  /* 0x0000001412137299 */ /* 0x000fe4000800120b */
[----:B------:R-:W-:Y:S02]  /*124a0*/  USHF.R.U32.HI UR11, URZ, UR20, UR11 ;  /* 0x000000143f0b7299 */ /* 0x000fe4000801160b */
[----:B------:R-:W-:-:S02]  /*124b0*/  UIADD3 UR15, -UR15, URZ, URZ ;  /* 0x0000003f0f0f7290 */ /* 0x000fc4000fffe13f */
[----:B------:R-:W-:Y:S01]  /*124c0*/  USHF.R.U64 UR20, UR19, UR23, UR11 ;  /* 0x0000001713147299 */ /* 0x000fe2000800120b */
[----:B------:R-:W-:Y:S01]  /*124d0*/  ULDC UR16, c[0x0][0x144] ;  /* 0x0000510000107ab9 */ /* 0x000fe20000000800 */
[----:B------:R-:W-:Y:S01]  /*124e0*/  ULDC UR6, c[0x0][0x600] ;  /* 0x0001800000067ab9 */ /* 0x000fe20000000800 */
[----:B------:R-:W-:Y:S02]  /*124f0*/  USHF.R.U32.HI UR11, URZ, UR23, UR11 ;  /* 0x000000173f0b7299 */ /* 0x000fe4000801160b */
[----:B------:R-:W-:Y:S02]  /*12500*/  UIMAD UR23, UR16, UR15, UR4 ;  /* 0x0000000f101772a4 */ /* 0x000fe4000f8e0204 */
[----:B------:R-:W-:Y:S02]  /*12510*/  UIADD3 UR22, UR6, -0x1, URZ ;  /* 0xffffffff06167890 */ /* 0x000fe4000fffe03f */
[----:B------:R-:W-:Y:S02]  /*12520*/  ULOP3.LUT UR27, URZ, UR13, URZ, 0x33, !UPT ;  /* 0x0000000d3f1b7292 */ /* 0x000fe4000f8e333f */
        /* <DEDUP_REMOVED lines=18> */
.L_x_518:
[----:B------:R-:W2:Y:S01]  /*12650*/  LDL R0, [R1+0xa4] ;  /* 0x0000a40001007983 */ /* 0x000ea20000100800 */
[----:B------:R-:W-:Y:S01]  /*12660*/  ULOP3.LUT UR18, UR18, UR22, URZ, 0xc0, !UPT ;  /* 0x0000001612127292 */ /* 0x000fe2000f8ec03f */
[----:B------:R-:W-:Y:S01]  /*12670*/  IMAD.U32 R9, RZ, RZ, UR5 ;  /* 0x00000005ff097e24 */ /* 0x000fe2000f8e00ff */
[----:B--2---:R-:W-:Y:S01]  /*12680*/  R2UR UR8, R0 ;  /* 0x00000000000872ca */ /* 0x004fe200000e0000 */
[----:B------:R-:W-:-:S12]  /*12690*/  IMAD.MOV.U32 R0, RZ, RZ, 0x1 ;  /* 0x00000001ff007424 */ /* 0x000fd800078e00ff */
[----:B------:R-:W-:Y:S02]  /*126a0*/  UISETP.NE.AND UP0, UPT, UR8, URZ, UPT ;  /* 0x0000003f0800728c */ /* 0x000fe4000bf05270 */
[----:B------:R-:W-:Y:S02]  /*126b0*/  USHF.R.U64 UR8, UR4, UR24, UR11 ;  /* 0x0000001804087299 */ /* 0x000fe4000800120b */
[----:B------:R-:W-:-:S04]  /*126c0*/  ULOP3.LUT UR4, UR19, UR27, URZ, 0xc0, !UPT ;  /* 0x0000001b13047292 */ /* 0x000fc8000f8ec03f */
[----:B------:R-:W-:-:S03]  /*126d0*/  UIMAD UR4, UR26, UR8, UR4 ;  /* 0x000000081a0472a4 */ /* 0x000fc6000f8e0204 */
        /* <DEDUP_REMOVED lines=9> */
[----:B------:R-:W-:-:S07]  /*12770*/  IMAD.U32 R4, RZ, RZ, UR4 ;  /* 0x00000004ff047e24 */ /* 0x000fce000f8e00ff */
.L_x_516:
[----:B------:R-:W-:-:S08]  /*12780*/  NOP ;  /* 0x0000000000007918 */ /* 0x000fd00000000000 */
[----:B----4-:R-:W0:-:S00]  /*12790*/  USETMAXREG.DEALLOC.CTAPOOL 0x18 ;  /* 0x00000018000079c8 */ /* 0x010e0000080e0500 */
[----:B------:R-:W-:-:S13]  /*127a0*/  ISETP.NE.AND P0, PT, RZ, UR10, PT ;  /* 0x0000000aff007c0c */ /* 0x000fda000bf05270 */
[----:B------:R-:W-:Y:S05]  /*127b0*/  @P0 EXIT ;  /* 0x000000000000094d */ /* 0x000fea0003800000 */
[----:B0-----:R-:W-:Y:S01]  /*127c0*/  LOP3.LUT P0, RZ, R0, 0xff, RZ, 0xc0, !PT ;  /* 0x000000ff00ff7812 */ /* 0x001fe2000780c0ff */
[----:B------:R-:W-:Y:S02]  /*127d0*/  IMAD.MOV.U32 R6, RZ, RZ, 0x1 ;  /* 0x00000001ff067424 */ /* 0x000fe400078e00ff */
[----:B------:R-:W-:-:S10]  /*127e0*/  IMAD.MOV.U32 R0, RZ, RZ, RZ ;  /* 0x000000ffff007224 */ /* 0x000fd400078e00ff */
[----:B------:R-:W-:Y:S05]  /*127f0*/  @!P0 BRA `(.L_x_519) ;  /* 0x0000000c00808947 */ /* 0x000fea0003800000 */
[----:B------:R-:W2:Y:S01]  /*12800*/  LDL R5, [R1+0x80] ;  /* 0x0000800001057983 */ /* 0x000ea20000100800 */
[----:B------:R-:W-:Y:S01]  /*12810*/  ULDC UR4, c[0x0][0x28c] ;  /* 0x0000a30000047ab9 */ /* 0x000fe20000000800 */
[----:B------:R-:W-:Y:S01]  /*12820*/  ULDC UR6, c[0x0][0x658] ;  /* 0x0001960000067ab9 */ /* 0x000fe20000000800 */
[----:B------:R-:W-:Y:S01]  /*12830*/  UMOV UR7, 0xffffffff ;  /* 0xffffffff00077882 */ /* 0x000fe20000000000 */
[----:B------:R-:W0:Y:S01]  /*12840*/  S2R R3, SR_TID.X ;  /* 0x0000000000037919 */ /* 0x000e220000002100 */
[----:B------:R-:W-:Y:S01]  /*12850*/  ULDC UR5, c[0x0][0x600] ;  /* 0x0001800000057ab9 */ /* 0x000fe20000000800 */
[----:B------:R-:W-:Y:S01]  /*12860*/  UMOV UR9, 0x1 ;  /* 0x0000000100097882 */ /* 0x000fe20000000000 */
[----:B------:R-:W-:Y:S01]  /*12870*/  USHF.L.U32 UR7, UR7, UR6, URZ ;  /* 0x0000000607077299 */ /* 0x000fe2000800063f */
[----:B------:R-:W-:Y:S01]  /*12880*/  BSSY B0, `(.L_x_519) ;  /* 0x00000d7000007945 */ /* 0x000fe20003800000 */
[----:B------:R-:W-:Y:S01]  /*12890*/  ULDC UR8, c[0x0][0xc] ;  /* 0x0000030000087ab9 */ /* 0x000fe20000000800 */
[----:B------:R-:W-:Y:S01]  /*128a0*/  IMAD.MOV.U32 R8, RZ, RZ, 0x1 ;  /* 0x00000001ff087424 */ /* 0x000fe200078e00ff */
[----:B------:R-:W-:Y:S01]  /*128b0*/  ULDC.64 UR24, c[0x0][0x198] ;  /* 0x0000660000187ab9 */ /* 0x000fe20000000a00 */
[----:B------:R-:W-:-:S02]  /*128c0*/  IMAD.MOV.U32 R6, RZ, RZ, 0x1 ;  /* 0x00000001ff067424 */ /* 0x000fc400078e00ff */
[----:B------:R-:W-:Y:S01]  /*128d0*/  IMAD.MOV.U32 R0, RZ, RZ, RZ ;  /* 0x000000ffff007224 */ /* 0x000fe200078e00ff */
[C---:B0-----:R-:W-:Y:S02]  /*128e0*/  LOP3.LUT P2, RZ, R3.reuse, 0x7f, RZ, 0xc0, !PT ;  /* 0x0000007f03ff7812 */ /* 0x041fe4000784c0ff */
[----:B------:R-:W-:-:S04]  /*128f0*/  LOP3.LUT P0, RZ, R3, 0x1f, RZ, 0xc0, !PT ;  /* 0x0000001f03ff7812 */ /* 0x000fc8000780c0ff */
[----:B------:R-:W-:Y:S02]  /*12900*/  PLOP3.LUT P0, PT, P0, P2, PT, 0x8a, 0x0 ;  /* 0x000000000000781c */ /* 0x000fe40000705172 */
[----:B--2---:R-:W-:-:S13]  /*12910*/  R2UR UR10, R5 ;  /* 0x00000000050a72ca */ /* 0x004fda00000e0000 */
[----:B------:R-:W-:Y:S02]  /*12920*/  ULOP3.LUT UR21, UR10, 0x2, URZ, 0xfc, !UPT ;  /* 0x000000020a157892 */ /* 0x000fe4000f8efc3f */
[----:B------:R-:W-:Y:S02]  /*12930*/  UIADD3 UR10, UR4, 0x1f, URZ ;  /* 0x0000001f040a7890 */ /* 0x000fe4000fffe03f */
[----:B------:R-:W-:Y:S02]  /*12940*/  UIADD3 UR4, UR5, -0x1, URZ ;  /* 0xffffffff05047890 */ /* 0x000fe4000fffe03f */
[----:B------:R-:W-:Y:S02]  /*12950*/  USHF.R.S32.HI UR11, URZ, 0x1f, UR10 ;  /* 0x0000001f3f0b7899 */ /* 0x000fe4000801140a */
[----:B------:R-:W-:Y:S02]  /*12960*/  USHF.L.U32 UR5, UR9, UR6, URZ ;  /* 0x0000000609057299 */ /* 0x000fe4000800063f */
[----:B------:R-:W-:Y:S01]  /*12970*/  ULEA.HI UR11, UR11, UR10, URZ, 0x5 ;  /* 0x0000000a0b0b7291 */ /* 0x000fe2000f8f283f */
[----:B------:R-:W-:Y:S01]  /*12980*/  ULDC UR9, c[0x0][0x10] ;  /* 0x0000040000097ab9 */ /* 0x000fe20000000800 */
[----:B------:R-:W-:-:S02]  /*12990*/  ULOP3.LUT UR6, URZ, UR7, URZ, 0x33, !UPT ;  /* 0x000000073f067292 */ /* 0x000fc4000f8e333f */
[----:B------:R-:W-:Y:S01]  /*129a0*/  UIMAD.WIDE.U32 UR8, UR8, UR9, URZ ;  /* 0x00000009080872a5 */ /* 0x000fe2000f8e003f */
[----:B------:R-:W-:Y:S01]  /*129b0*/  ULDC UR7, c[0x0][0x14] ;  /* 0x0000050000077ab9 */ /* 0x000fe20000000800 */
[----:B------:R-:W-:Y:S02]  /*129c0*/  USHF.R.S32.HI UR19, URZ, 0x5, UR11 ;  /* 0x000000053f137899 */ /* 0x000fe4000801140b */
[----:B------:R-:W-:Y:S02]  /*129d0*/  UIMAD.WIDE.U32 UR22, UR8, UR7, URZ ;  /* 0x00000007081672a5 */ /* 0x000fe4000f8e003f */
[----:B------:R-:W-:Y:S02]  /*129e0*/  UIMAD UR13, UR9, UR7, URZ ;  /* 0x00000007090d72a4 */ /* 0x000fe4000f8e023f */
[----:B------:R-:W-:Y:S02]  /*129f0*/  UIADD3 UR26, UR19, 0x1, URZ ;  /* 0x00000001131a7890 */ /* 0x000fe4000fffe03f */
[----:B------:R-:W-:-:S12]  /*12a00*/  UIADD3 UR13, UR23, UR13, URZ ;  /* 0x0000000d170d7290 */ /* 0x000fd8000fffe03f */
.L_x_531:
[----:B------:R-:W-:-:S03]  /*12a10*/  UMOV UR7, 0xffffffff ;  /* 0xffffffff00077882 */ /* 0x000fc60000000000 */
[----:B------:R-:W-:Y:S05]  /*12a20*/  BRA.DIV UR7, `(.L_x_520) ;  /* 0x0000001607547947 */ /* 0x000fea000b800000 */
[----:B------:R-:W-:-:S13]  /*12a30*/  ELECT P6, URZ, PT ;  /* 0x00000000003f782f */ /* 0x000fda00038c0000 */
.L_x_552:
[----:B------:R-:W0:Y:S01]  /*12a40*/  LDC R3, c[0x0][0x28c] ;  /* 0x0000a300ff037b82 */ /* 0x000e220000000800 */
[----:B------:R-:W-:Y:S01]  /*12a50*/  BSSY B1, `(.L_x_521) ;  /* 0x0000038000017945 */ /* 0x000fe20003800000 */
[----:B0-----:R-:W-:-:S13]  /*12a60*/  ISETP.LT.OR P6, PT, R3, 0x1, !P6 ;  /* 0x000000010300780c */ /* 0x001fda00077c1670 */
[----:B------:R-:W-:Y:S05]  /*12a70*/  @P6 BRA `(.L_x_522) ;  /* 0x0000000000d46947 */ /* 0x000fea0003800000 */
[----:B------:R-:W-:Y:S02]  /*12a80*/  IMAD R2, R2, 0xf0, RZ ;  /* 0x000000f002027824 */ /* 0x000fe400078e02ff */
[----:B------:R-:W-:Y:S02]  /*12a90*/  IMAD.SHL.U32 R4, R4, 0x100, RZ ;  /* 0x0000010004047824 */ /* 0x000fe400078e00ff */
[----:B------:R-:W-:Y:S02]  /*12aa0*/  IMAD.MOV.U32 R13, RZ, RZ, RZ ;  /* 0x000000ffff0d7224 */ /* 0x000fe400078e00ff */
[----:B------:R-:W-:Y:S02]  /*12ab0*/  IMAD.U32 R11, RZ, RZ, UR26 ;  /* 0x0000001aff0b7e24 */ /* 0x000fe4000f8e00ff */
[----:B------:R-:W-:Y:S02]  /*12ac0*/  IMAD.MOV.U32 R3, RZ, RZ, R6 ;  /* 0x000000ffff037224 */ /* 0x000fe400078e0006 */
[----:B------:R-:W-:-:S07]  /*12ad0*/  IMAD.MOV.U32 R5, RZ, RZ, R0 ;  /* 0x000000ffff057224 */ /* 0x000fce00078e0000 */
.L_x_526:
[----:B------:R-:W0:Y:S01]  /*12ae0*/  S2R R10, SR_CgaCtaId ;  /* 0x00000000000a7919 */ /* 0x000e220000008800 */
[----:B------:R-:W-:-:S04]  /*12af0*/  MOV R7, 0x400 ;  /* 0x0000040000077802 */ /* 0x000fc80000000f00 */
[----:B0-----:R-:W-:Y:S02]  /*12b00*/  LEA R14, R10, R7, 0x18 ;  /* 0x000000070a0e7211 */ /* 0x001fe400078ec0ff */
[----:B------:R-:W-:Y:S01]  /*12b10*/  SHF.L.U32 R7, R3, 0x1f, RZ ;  /* 0x0000001f03077819 */ /* 0x000fe200000006ff */
[----:B------:R-:W0:Y:S02]  /*12b20*/  @!P2 LDC R10, c[0x0][0x500] ;  /* 0x00014000ff0aab82 */ /* 0x000e240000000800 */
[----:B------:R-:W-:-:S04]  /*12b30*/  IMAD R12, R5, 0x8, R14 ;  /* 0x00000008050c7824 */ /* 0x000fc800078e020e */
[----:B------:R-:W1:Y:S02]  /*12b40*/  SYNCS.PHASECHK.TRANS64.TRYWAIT P1, [R12+URZ+0x70], R7 ;  /* 0x000070070c0075a7 */ /* 0x000e64000802017f */
[----:B-1----:R-:W-:Y:S05]  /*12b50*/  @!P1 BRA `(.L_x_523) ;  /* 0x0000001400289947 */ /* 0x002fea0003800000 */
.L_x_553:
[----:B------:R-:W-:Y:S01]  /*12b60*/  UPRMT UR7, UR21, 0x9910, URZ ;  /* 0x0000991015077896 */ /* 0x000fe2000800003f */
[----:B0-----:R0:W-:Y:S03]  /*12b70*/  @!P2 SYNCS.ARRIVE.TRANS64 RZ, [R12+URZ], R10 ;  /* 0x0000000a0cffa9a7 */ /* 0x0011e6000800003f */
[----:B------:R-:W-:-:S06]  /*12b80*/  UISETP.NE.AND UP0, UPT, UR7, 0x2, UPT ;  /* 0x000000020700788c */ /* 0x000fcc000bf05270 */
[----:B------:R-:W-:-:S13]  /*12b90*/  PLOP3.LUT P1, PT, PT, PT, UP0, 0x80, 0x0 ;  /* 0x000000000000781c */ /* 0x000fda0003f2f008 */
[----:B0-----:R-:W-:Y:S05]  /*12ba0*/  @P1 BRA `(.L_x_524) ;  /* 0x0000000000041947 */ /* 0x001fea0003800000 */
[----:B------:R-:W-:Y:S01]  /*12bb0*/  BPT.TRAP 0x1 ;  /* 0x000000040000795c */ /* 0x000fe20000300000 */
.L_x_524:
[----:B------:R-:W-:Y:S05]  /*12bc0*/  @P0 BRA `(.L_x_525) ;  /* 0x0000000000040947 */ /* 0x000fea0003800000 */
[----:B------:R-:W-:Y:S01]  /*12bd0*/  BPT.TRAP 0x1 ;  /* 0x000000040000795c */ /* 0x000fe20000300000 */
.L_x_525:
[C-C-:B-1----:R-:W-:Y:S01]  /*12be0*/  IMAD R7, R5.reuse, 0x2000, R14.reuse ;  /* 0x0000200005077824 */ /* 0x142fe200078e020e */
[----:B------:R-:W-:Y:S01]  /*12bf0*/  R2UR UR9, R12 ;  /* 0x000000000c0972ca */ /* 0x000fe200000e0000 */
[----:B------:R-:W-:Y:S01]  /*12c00*/  IMAD R14, R5, 0x1e00, R14 ;  /* 0x00001e00050e7824 */ /* 0x000fe200078e020e */
[----:B------:R-:W-:Y:S01]  /*12c10*/  UIADD3 UR14, UP0, UR24, 0xf0, URZ ;  /* 0x000000f0180e7890 */ /* 0x000fe2000ff1e03f */
[----:B------:R-:W-:Y:S01]  /*12c20*/  VIADD R11, R11, 0xffffffff ;  /* 0xffffffff0b0b7836 */ /* 0x000fe20000000000 */
[----:B------:R-:W-:Y:S01]  /*12c30*/  R2UR UR7, R7 ;  /* 0x00000000070772ca */ /* 0x000fe200000e0000 */
[----:B------:R-:W-:Y:S01]  /*12c40*/  UIADD3 UR28, UP1, UR24, 0x1f0, URZ ;  /* 0x000001f0181c7890 */ /* 0x000fe2000ff3e03f */
[----:B------:R-:W-:Y:S01]  /*12c50*/  R2UR UR8, R14 ;  /* 0x000000000e0872ca */ /* 0x000fe200000e0000 */
[----:B------:R-:W-:Y:S01]  /*12c60*/  UIADD3.X UR15, URZ, UR25, URZ, UP0, !UPT ;  /* 0x000000193f0f7290 */ /* 0x000fe200087fe43f */
[----:B------:R-:W-:Y:S01]  /*12c70*/  R2UR UR11, R4 ;  /* 0x00000000040b72ca */ /* 0x000fe200000e0000 */
[----:B------:R-:W-:Y:S01]  /*12c80*/  VIADD R5, R5, 0x1 ;  /* 0x0000000105057836 */ /* 0x000fe20000000000 */
[----:B------:R-:W-:Y:S01]  /*12c90*/  R2UR UR10, R13 ;  /* 0x000000000d0a72ca */ /* 0x000fe200000e0000 */
[----:B------:R-:W-:Y:S01]  /*12ca0*/  UIADD3.X UR29, URZ, UR25, URZ, UP1, !UPT ;  /* 0x000000193f1d7290 */ /* 0x000fe20008ffe43f */
[----:B------:R-:W-:Y:S01]  /*12cb0*/  R2UR UR12, R9 ;  /* 0x00000000090c72ca */ /* 0x000fe200000e0000 */
[----:B------:R-:W-:Y:S01]  /*12cc0*/  UMOV UR16, 0x0 ;  /* 0x0000000000107882 */ /* 0x000fe20000000000 */
[----:B------:R-:W-:Y:S01]  /*12cd0*/  R2UR UR20, R2 ;  /* 0x00000000021472ca */ /* 0x000fe200000e0000 */
[----:B------:R-:W-:Y:S01]  /*12ce0*/  UMOV UR17, 0x10000000 ;  /* 0x1000000000117882 */ /* 0x000fe20000000000 */
[----:B------:R-:W-:Y:S01]  /*12cf0*/  ISETP.GT.AND P3, PT, R11, 0x1, PT ;  /* 0x000000010b00780c */ /* 0x000fe20003f64270 */
[----:B------:R-:W-:Y:S01]  /*12d00*/  UIADD3 UR7, UR7, 0x200, URZ ;  /* 0x0000020007077890 */ /* 0x000fe2000fffe03f */
[----:B------:R-:W-:Y:S01]  /*12d10*/  ISETP.NE.AND P1, PT, R5, 0xe, PT ;  /* 0x0000000e0500780c */ /* 0x000fe20003f25270 */
[----:B------:R-:W-:Y:S01]  /*12d20*/  UIADD3 UR18, UR8, 0x1c200, URZ ;  /* 0x0001c20008127890 */ /* 0x000fe2000fffe03f */
[----:B------:R-:W-:-:S02]  /*12d30*/  VIADD R13, R13, 0x20 ;  /* 0x000000200d0d7836 */ /* 0x000fc40000000000 */
[----:B------:R-:W-:Y:S02]  /*12d40*/  SEL R10, RZ, 0x1, P1 ;  /* 0x00000001ff0a7807 */ /* 0x000fe40000800000 */
[----:B------:R-:W-:Y:S01]  /*12d50*/  UMOV UR8, UR7 ;  /* 0x0000000700087c82 */ /* 0x000fe20008000000 */
[----:B------:R-:W-:Y:S01]  /*12d60*/  SEL R5, R5, RZ, P1 ;  /* 0x000000ff05057207 */ /* 0x000fe20000800000 */
[----:B------:R0:W-:Y:S01]  /*12d70*/  UTMALDG.3D [UR8], [UR14], desc[UR16] ;  /* 0x000010080e0075b4 */ /* 0x0001e20008011000 */
[----:B------:R-:W-:Y:S01]  /*12d80*/  LOP3.LUT R3, R3, R10, RZ, 0x3c, !PT ;  /* 0x0000000a03037212 */ /* 0x000fe200078e3cff */
[----:B0-----:R-:W-:Y:S01]  /*12d90*/  UMOV UR8, UR18 ;  /* 0x0000001200087c82 */ /* 0x001fe20008000000 */
[----:B------:R-:W-:Y:S02]  /*12da0*/  UMOV UR11, UR20 ;  /* 0x00000014000b7c82 */ /* 0x000fe40008000000 */
[----:B------:R0:W-:Y:S02]  /*12db0*/  UTMALDG.3D [UR8], [UR28], desc[UR16] ;  /* 0x000010081c0075b4 */ /* 0x0001e40008011000 */
[----:B0-----:R-:W-:Y:S05]  /*12dc0*/  @P3 BRA `(.L_x_526) ;  /* 0xfffffffc00443947 */ /* 0x001fea000383ffff */
.L_x_522:
[----:B------:R-:W-:Y:S05]  /*12dd0*/  BSYNC B1 ;  /* 0x0000000000017941 */ /* 0x000fea0003800000 */
.L_x_521:
[----:B------:R-:W2:Y:S01]  /*12de0*/  LDL.LU R15, [R1+0x88] ;  /* 0x00008800010f7983 */ /* 0x000ea20000300800 */
[----:B------:R-:W-:Y:S01]  /*12df0*/  LOP3.LUT P1, RZ, R8, 0xff, RZ, 0xc0, !PT ;  /* 0x000000ff08ff7812 */ /* 0x000fe2000782c0ff */
[----:B------:R-:W-:Y:S01]  /*12e00*/  VIADD R0, R0, UR19 ;  /* 0x0000001300007c36 */ /* 0x000fe20008000000 */
[----:B------:R-:W-:Y:S01]  /*12e10*/  ULDC.64 UR8, c[0x0][0x650] ;  /* 0x0001940000087ab9 */ /* 0x000fe20000000a00 */
[----:B------:R-:W3:Y:S01]  /*12e20*/  LDL.LU R12, [R1+0x8c] ;  /* 0x00008c00010c7983 */ /* 0x000ee20000300800 */
[----:B------:R-:W-:Y:S01]  /*12e30*/  UISETP.GE.U32.AND UP0, UPT, UR19, 0xe, UPT ;  /* 0x0000000e1300788c */ /* 0x000fe2000bf06070 */
[----:B------:R-:W-:Y:S01]  /*12e40*/  BSSY B1, `(.L_x_527) ;  /* 0x0000078000017945 */ /* 0x000fe20003800000 */
[----:B------:R-:W-:Y:S01]  /*12e50*/  IMAD.MOV.U32 R4, RZ, RZ, -0x1 ;  /* 0xffffffffff047424 */ /* 0x000fe200078e00ff */
[----:B------:R-:W-:Y:S01]  /*12e60*/  PRMT R8, RZ, 0x7610, R8 ;  /* 0x00007610ff087816 */ /* 0x000fe20000000008 */
[----:B------:R-:W-:Y:S02]  /*12e70*/  IMAD.MOV.U32 R9, RZ, RZ, -0x1 ;  /* 0xffffffffff097424 */ /* 0x000fe400078e00ff */
[----:B------:R-:W-:-:S03]  /*12e80*/  PLOP3.LUT P3, PT, PT, PT, UP0, 0x80, 0x0 ;  /* 0x000000000000781c */ /* 0x000fc60003f6f008 */
[----:B------:R-:W0:Y:S01]  /*12e90*/  @P1 S2R R3, SR_CgaCtaId ;  /* 0x0000000000031919 */ /* 0x000e220000008800 */
[----:B------:R-:W-:-:S04]  /*12ea0*/  @P1 MOV R2, 0x400 ;  /* 0x0000040000021802 */ /* 0x000fc80000000f00 */
[----:B0-----:R-:W-:Y:S01]  /*12eb0*/  @P1 LEA R2, R3, R2, 0x18 ;  /* 0x0000000203021211 */ /* 0x001fe200078ec0ff */
[----:B------:R-:W-:-:S03]  /*12ec0*/  IMAD.U32 R3, RZ, RZ, UR19 ;  /* 0x00000013ff037e24 */ /* 0x000fc6000f8e00ff */
[----:B------:R0:W-:Y:S01]  /*12ed0*/  @P1 SYNCS.ARRIVE.TRANS64.A1T0 RZ, [R2+URZ+0xf8], RZ ;  /* 0x0000f8ff02ff19a7 */ /* 0x0001e2000810003f */
[----:B------:R-:W-:-:S04]  /*12ee0*/  ISETP.GT.U32.AND P1, PT, R0, 0xd, PT ;  /* 0x0000000d0000780c */ /* 0x000fc80003f24070 */
[----:B------:R-:W-:Y:S02]  /*12ef0*/  ISETP.LT.U32.AND P1, PT, R3, 0xe, P1 ;  /* 0x0000000e0300780c */ /* 0x000fe40000f21070 */
[----:B0-----:R-:W-:-:S05]  /*12f00*/  SHF.R.U32.HI R2, RZ, 0x1, R0 ;  /* 0x00000001ff027819 */ /* 0x001fca0000011600 */
[----:B------:R-:W-:-:S04]  /*12f10*/  IMAD.WIDE.U32 R2, R2, -0x6db6db6d, RZ ;  /* 0x9249249302027825 */ /* 0x000fc800078e00ff */
[----:B------:R-:W-:Y:S01]  /*12f20*/  IMAD.MOV.U32 R2, RZ, RZ, -0x1 ;  /* 0xffffffffff027424 */ /* 0x000fe200078e00ff */
[----:B------:R-:W-:Y:S02]  /*12f30*/  SHF.R.U32.HI R5, RZ, 0x2, R3 ;  /* 0x00000002ff057819 */ /* 0x000fe40000011603 */
[----:B------:R-:W-:-:S03]  /*12f40*/  SEL R3, RZ, 0x1, !P1 ;  /* 0x00000001ff037807 */ /* 0x000fc60004800000 */
[----:B------:R-:W-:Y:S01]  /*12f50*/  IMAD R0, R5, -0xe, R0 ;  /* 0xfffffff205007824 */ /* 0x000fe200078e0200 */
[----:B------:R-:W-:Y:S02]  /*12f60*/  LOP3.LUT R6, R6, R3, RZ, 0x3c, !PT ;  /* 0x0000000306067212 */ /* 0x000fe400078e3cff */
[----:B------:R-:W-:Y:S02]  /*12f70*/  PRMT R3, RZ, 0x7610, R3 ;  /* 0x00007610ff037816 */ /* 0x000fe40000000003 */
[----:B------:R-:W-:Y:S02]  /*12f80*/  @P3 LOP3.LUT R6, R6, 0x1, R5, 0x78, !PT ;  /* 0x0000000106063812 */ /* 0x000fe400078e7805 */
[----:B---3--:R-:W-:-:S04]  /*12f90*/  IADD3 R12, P1, R12, UR22, RZ ;  /* 0x000000160c0c7c10 */ /* 0x008fc8000ff3e0ff */
[----:B--2---:R-:W-:Y:S01]  /*12fa0*/  IADD3.X R15, R15, UR13, RZ, P1, !PT ;  /* 0x0000000d0f0f7c10 */ /* 0x004fe20008ffe4ff */
[----:B------:R0:W-:Y:S01]  /*12fb0*/  STL [R1+0x8c], R12 ;  /* 0x00008c0c01007387 */ /* 0x0001e20000100800 */
[----:B------:R-:W-:-:S03]  /*12fc0*/  ISETP.GE.U32.AND P1, PT, R12, UR8, PT ;  /* 0x000000080c007c0c */ /* 0x000fc6000bf26070 */
[----:B------:R0:W-:Y:S01]  /*12fd0*/  STL [R1+0x88], R15 ;  /* 0x0000880f01007387 */ /* 0x0001e20000100800 */
[----:B------:R-:W-:-:S13]  /*12fe0*/  ISETP.GE.U32.AND.EX P1, PT, R15, UR9, PT, P1 ;  /* 0x000000090f007c0c */ /* 0x000fda000bf26110 */
[----:B0-----:R-:W-:Y:S05]  /*12ff0*/  @P1 BRA `(.L_x_528) ;  /* 0x0000000400701947 */ /* 0x001fea0003800000 */
[----:B------:R-:W2:Y:S01]  /*13000*/  LDL R14, [R1+0xa4] ;  /* 0x0000a400010e7983 */ /* 0x000ea20000100800 */
[----:B------:R-:W0:Y:S01]  /*13010*/  LDC R4, c[0x0][0x144] ;  /* 0x00005100ff047b82 */ /* 0x000e220000000800 */
[----:B------:R-:W-:Y:S01]  /*13020*/  ULDC.64 UR8, c[0x0][0x628] ;  /* 0x00018a0000087ab9 */ /* 0x000fe20000000a00 */
[----:B------:R-:W-:Y:S01]  /*13030*/  ULDC UR10, c[0x0][0x630] ;  /* 0x00018c00000a7ab9 */ /* 0x000fe20000000800 */
[----:B------:R-:W1:Y:S01]  /*13040*/  S2R R7, SR_CTAID.X ;  /* 0x0000000000077919 */ /* 0x000e620000002500 */
[----:B------:R-:W3:Y:S04]  /*13050*/  S2R R5, SR_CTAID.Y ;  /* 0x0000000000057919 */ /* 0x000ee80000002600 */
[----:B------:R-:W4:Y:S01]  /*13060*/  LDC R10, c[0x0][0x148] ;  /* 0x00005200ff0a7b82 */ /* 0x000f220000000800 */
[----:B-1----:R-:W-:-:S02]  /*13070*/  I2FP.F32.U32 R2, R7 ;  /* 0x0000000700027245 */ /* 0x002fc40000201000 */
[----:B---3--:R-:W-:Y:S02]  /*13080*/  I2FP.F32.U32 R3, R5 ;  /* 0x0000000500037245 */ /* 0x008fe40000201000 */
[----:B--2---:R-:W-:-:S13]  /*13090*/  R2UR UR7, R14 ;  /* 0x000000000e0772ca */ /* 0x004fda00000e0000 */
[----:B------:R-:W-:-:S03]  /*130a0*/  UISETP.NE.AND UP0, UPT, UR7, URZ, UPT ;  /* 0x0000003f0700728c */ /* 0x000fc6000bf05270 */
[----:B------:R-:W-:Y:S02]  /*130b0*/  ULDC UR7, c[0x0][0x150] ;  /* 0x0000540000077ab9 */ /* 0x000fe40000000800 */
[----:B------:R-:W-:Y:S01]  /*130c0*/  FMUL R2, R2, UR7 ;  /* 0x0000000702027c20 */ /* 0x000fe20008400000 */
[----:B------:R-:W-:Y:S01]  /*130d0*/  ULDC UR7, c[0x0][0x154] ;  /* 0x0000550000077ab9 */ /* 0x000fe20000000800 */
[----:B------:R-:W-:Y:S01]  /*130e0*/  PLOP3.LUT P1, PT, PT, PT, UP0, 0x80, 0x0 ;  /* 0x000000000000781c */ /* 0x000fe20003f2f008 */
[----:B------:R-:W-:-:S03]  /*130f0*/  FMUL R9, R3, UR7 ;  /* 0x0000000703097c20 */ /* 0x000fc60008400000 */
[----:B------:R-:W1:Y:S08]  /*13100*/  F2I.U32.TRUNC.NTZ R2, R2 ;  /* 0x0000000200027305 */ /* 0x000e70000020f000 */
[----:B------:R-:W2:Y:S01]  /*13110*/  F2I.U32.TRUNC.NTZ R9, R9 ;  /* 0x0000000900097305 */ /* 0x000ea2000020f000 */
[----:B-1----:R-:W-:Y:S02]  /*13120*/  IMAD.MOV R3, RZ, RZ, -R2 ;  /* 0x000000ffff037224 */ /* 0x002fe400078e0a02 */
[----:B------:R-:W-:-:S02]  /*13130*/  IMAD.MOV.U32 R2, RZ, RZ, R12 ;  /* 0x000000ffff027224 */ /* 0x000fc400078e000c */
[----:B0-----:R-:W-:Y:S02]  /*13140*/  IMAD R7, R4, R3, R7 ;  /* 0x0000000304077224 */ /* 0x001fe400078e0207 */
[----:B--2---:R-:W-:-:S04]  /*13150*/  IMAD.MOV R3, RZ, RZ, -R9 ;  /* 0x000000ffff037224 */ /* 0x004fc800078e0a09 */
[----:B----4-:R-:W-:Y:S01]  /*13160*/  @P1 IMAD R7, R10, R3, R5 ;  /* 0x000000030a071224 */ /* 0x010fe200078e0205 */
[----:B------:R-:W-:Y:S01]  /*13170*/  ISETP.NE.U32.AND P1, PT, RZ, UR8, PT ;  /* 0x00000008ff007c0c */ /* 0x000fe2000bf25070 */
[----:B------:R-:W-:-:S03]  /*13180*/  IMAD.MOV.U32 R3, RZ, RZ, R15 ;  /* 0x000000ffff037224 */ /* 0x000fc600078e000f */
[----:B------:R-:W-:-:S13]  /*13190*/  ISETP.NE.AND.EX P1, PT, RZ, UR9, PT, P1 ;  /* 0x00000009ff007c0c */ /* 0x000fda000bf25310 */
[----:B------:R-:W-:Y:S05]  /*131a0*/  @!P1 BRA `(.L_x_529) ;  /* 0x0000000000289947 */ /* 0x000fea0003800000 */
[----:B------:R-:W-:Y:S02]  /*131b0*/  ULDC UR7, c[0x0][0x634] ;  /* 0x00018d0000077ab9 */ /* 0x000fe40000000800 */
[----:B------:R-:W-:-:S05]  /*131c0*/  IADD3 R3, P1, R12, UR7, RZ ;  /* 0x000000070c037c10 */ /* 0x000fca000ff3e0ff */
[----:B------:R-:W-:-:S04]  /*131d0*/  IMAD.X R9, RZ, RZ, R15, P1 ;  /* 0x000000ffff097224 */ /* 0x000fc800008e060f */
[----:B------:R-:W-:-:S04]  /*131e0*/  IMAD.WIDE.U32 R4, R9, UR8, RZ ;  /* 0x0000000809047c25 */ /* 0x000fc8000f8e00ff */
[----:B------:R-:W-:-:S04]  /*131f0*/  IMAD.WIDE.U32 R4, P1, R3, UR9, R4 ;  /* 0x0000000903047c25 */ /* 0x000fc8000f820004 */
[----:B------:R-:W-:-:S04]  /*13200*/  IMAD.WIDE.U32 R2, R3, UR8, RZ ;  /* 0x0000000803027c25 */ /* 0x000fc8000f8e00ff */
[----:B------:R-:W-:Y:S01]  /*13210*/  IMAD.MOV.U32 R2, RZ, RZ, R5 ;  /* 0x000000ffff027224 */ /* 0x000fe200078e0005 */
[----:B------:R-:W-:Y:S01]  /*13220*/  IADD3 RZ, P3, R3, R4, RZ ;  /* 0x0000000403ff7210 */ /* 0x000fe20007f7e0ff */
[----:B------:R-:W-:-:S04]  /*13230*/  IMAD.X R3, RZ, RZ, RZ, P1 ;  /* 0x000000ffff037224 */ /* 0x000fc800008e06ff */
[----:B------:R-:W-:-:S08]  /*13240*/  IMAD.WIDE.U32.X R2, R9, UR9, R2, P3 ;  /* 0x0000000909027c25 */ /* 0x000fd000098e0402 */
.L_x_529:
[--C-:B------:R-:W-:Y:S01]  /*13250*/  SHF.R.U64 R9, R2, UR10, R3.reuse ;  /* 0x0000000a02097c19 */ /* 0x100fe20008001203 */
[----:B------:R-:W-:Y:S01]  /*13260*/  ULDC.64 UR8, c[0x0][0x620] ;  /* 0x0001880000087ab9 */ /* 0x000fe20000000a00 */
[----:B------:R-:W-:Y:S01]  /*13270*/  SHF.R.U32.HI R2, RZ, UR10, R3 ;  /* 0x0000000aff027c19 */ /* 0x000fe20008011603 */
[----:B------:R-:W-:Y:S01]  /*13280*/  IMAD.MOV.U32 R3, RZ, RZ, R15 ;  /* 0x000000ffff037224 */ /* 0x000fe200078e000f */
[----:B------:R-:W-:Y:S01]  /*13290*/  IADD3 R11, P1, RZ, -R9, RZ ;  /* 0x80000009ff0b7210 */ /* 0x000fe20007f3e0ff */
[----:B------:R-:W-:-:S04]  /*132a0*/  ULDC UR7, c[0x0][0x618] ;  /* 0x0001860000077ab9 */ /* 0x000fc80000000800 */
[----:B------:R-:W-:-:S04]  /*132b0*/  IMAD.X R2, RZ, RZ, ~R2, P1 ;  /* 0x000000ffff027224 */ /* 0x000fc800008e0e02 */
[----:B------:R-:W-:-:S04]  /*132c0*/  IMAD R2, R2, UR8, RZ ;  /* 0x0000000802027c24 */ /* 0x000fc8000f8e02ff */
[----:B------:R-:W-:Y:S02]  /*132d0*/  IMAD R5, R11, UR9, R2 ;  /* 0x000000090b057c24 */ /* 0x000fe4000f8e0202 */
[----:B------:R-:W-:-:S04]  /*132e0*/  IMAD.MOV.U32 R2, RZ, RZ, R12 ;  /* 0x000000ffff027224 */ /* 0x000fc800078e000c */
[----:B------:R-:W-:Y:S01]  /*132f0*/  IMAD.WIDE.U32 R2, R11, UR8, R2 ;  /* 0x000000080b027c25 */ /* 0x000fe2000f8e0002 */
[----:B------:R-:W-:Y:S02]  /*13300*/  ULDC.64 UR8, c[0x0][0x640] ;  /* 0x0001900000087ab9 */ /* 0x000fe40000000a00 */
[----:B------:R-:W-:Y:S01]  /*13310*/  ISETP.NE.U32.AND P1, PT, RZ, UR8, PT ;  /* 0x00000008ff007c0c */ /* 0x000fe2000bf25070 */
[----:B------:R-:W-:-:S03]  /*13320*/  IMAD.IADD R3, R3, 0x1, R5 ;  /* 0x0000000103037824 */ /* 0x000fc600078e0205 */
[----:B------:R-:W-:Y:S02]  /*13330*/  ISETP.NE.AND.EX P1, PT, RZ, UR9, PT, P1 ;  /* 0x00000009ff007c0c */ /* 0x000fe4000bf25310 */
[--C-:B------:R-:W-:Y:S02]  /*13340*/  SHF.R.U64 R10, R2, UR7, R3.reuse ;  /* 0x00000007020a7c19 */ /* 0x100fe40008001203 */
[----:B------:R-:W-:Y:S01]  /*13350*/  SHF.R.U32.HI R3, RZ, UR7, R3 ;  /* 0x00000007ff037c19 */ /* 0x000fe20008011603 */
[----:B------:R-:W-:-:S03]  /*13360*/  ULDC UR7, c[0x0][0x608] ;  /* 0x0001820000077ab9 */ /* 0x000fc60000000800 */
[--C-:B------:R-:W-:Y:S02]  /*13370*/  SHF.R.U64 R11, R10, UR7, R3.reuse ;  /* 0x000000070a0b7c19 */ /* 0x100fe40008001203 */
[----:B------:R-:W-:Y:S01]  /*13380*/  SHF.R.U32.HI R2, RZ, UR7, R3 ;  /* 0x00000007ff027c19 */ /* 0x000fe20008011603 */
[----:B------:R-:W-:-:S03]  /*13390*/  ULDC UR7, c[0x0][0x658] ;  /* 0x0001960000077ab9 */ /* 0x000fc60000000800 */
[--C-:B------:R-:W-:Y:S02]  /*133a0*/  SHF.R.U64 R12, R11, UR7, R2.reuse ;  /* 0x000000070b0c7c19 */ /* 0x100fe40008001202 */
[----:B------:R-:W-:-:S03]  /*133b0*/  SHF.R.U32.HI R13, RZ, UR7, R2 ;  /* 0x00000007ff0d7c19 */ /* 0x000fc60008011602 */
[----:B------:R-:W-:Y:S02]  /*133c0*/  IMAD.MOV.U32 R2, RZ, RZ, R12 ;  /* 0x000000ffff027224 */ /* 0x000fe400078e000c */
[----:B------:R-:W-:Y:S01]  /*133d0*/  IMAD.MOV.U32 R3, RZ, RZ, R13 ;  /* 0x000000ffff037224 */ /* 0x000fe200078e000d */
[----:B------:R-:W-:Y:S06]  /*133e0*/  @!P1 BRA `(.L_x_530) ;  /* 0x0000000000289947 */ /* 0x000fec0003800000 */
        /* <DEDUP_REMOVED lines=10> */
.L_x_530:
[----:B------:R-:W-:Y:S02]  /*13490*/  R2UR UR7, R14 ;  /* 0x000000000e0772ca */ /* 0x000fe400000e0000 */
[----:B------:R-:W-:-:S11]  /*134a0*/  LOP3.LUT R11, R11, UR6, RZ, 0xc0, !PT ;  /* 0x000000060b0b7c12 */ /* 0x000fd6000f8ec0ff */
[----:B------:R-:W-:-:S03]  /*134b0*/  UISETP.NE.AND UP0, UPT, UR7, URZ, UPT ;  /* 0x0000003f0700728c */ /* 0x000fc6000bf05270 */
[----:B------:R-:W-:Y:S02]  /*134c0*/  ULDC UR7, c[0x0][0x648] ;  /* 0x0001920000077ab9 */ /* 0x000fe40000000800 */
[----:B------:R-:W-:Y:S01]  /*134d0*/  SHF.R.U64 R2, R2, UR7, R3 ;  /* 0x0000000702027c19 */ /* 0x000fe20008001203 */
[----:B------:R-:W-:Y:S01]  /*134e0*/  ULDC UR7, c[0x0][0x638] ;  /* 0x00018e0000077ab9 */ /* 0x000fe20000000800 */
[----:B------:R-:W-:Y:S02]  /*134f0*/  PLOP3.LUT P1, PT, PT, PT, UP0, 0x40, 0x0 ;  /* 0x000000000000781c */ /* 0x000fe40003f2e808 */
[----:B------:R-:W-:Y:S01]  /*13500*/  PLOP3.LUT P3, PT, PT, PT, UP0, 0x40, 0x0 ;  /* 0x000000000000781c */ /* 0x000fe20003f6e808 */
[----:B------:R-:W-:Y:S02]  /*13510*/  IMAD.MOV R3, RZ, RZ, -R2 ;  /* 0x000000ffff037224 */ /* 0x000fe400078e0a02 */
[----:B------:R-:W-:Y:S02]  /*13520*/  IMAD R4, R2, UR5, R11 ;  /* 0x0000000502047c24 */ /* 0x000fe4000f8e020b */
[----:B------:R-:W-:Y:S01]  /*13530*/  IMAD R12, R3, UR7, R12 ;  /* 0x00000007030c7c24 */ /* 0x000fe2000f8e020c */
[----:B------:R-:W-:Y:S01]  /*13540*/  ULDC UR7, c[0x0][0x610] ;  /* 0x0001840000077ab9 */ /* 0x000fe20000000800 */
[----:B------:R-:W-:Y:S01]  /*13550*/  LOP3.LUT R3, R10, UR4, RZ, 0xc0, !PT ;  /* 0x000000040a037c12 */ /* 0x000fe2000f8ec0ff */
[----:B------:R-:W-:Y:S01]  /*13560*/  IMAD R7, R4, UR7, R7 ;  /* 0x0000000704077c24 */ /* 0x000fe2000f8e0207 */
[----:B------:R-:W-:-:S03]  /*13570*/  ULDC UR7, c[0x0][0x600] ;  /* 0x0001800000077ab9 */ /* 0x000fc60000000800 */
[----:B------:R-:W-:Y:S02]  /*13580*/  IMAD R12, R12, UR7, R3 ;  /* 0x000000070c0c7c24 */ /* 0x000fe4000f8e0203 */
[----:B------:R-:W-:-:S03]  /*13590*/  IMAD.MOV.U32 R3, RZ, RZ, 0x1 ;  /* 0x00000001ff037424 */ /* 0x000fc600078e00ff */
[----:B------:R-:W-:Y:S02]  /*135a0*/  SEL R2, R12, R7, P1 ;  /* 0x000000070c027207 */ /* 0x000fe40000800000 */
[----:B------:R-:W-:-:S07]  /*135b0*/  SEL R4, R7, R12, P3 ;  /* 0x0000000c07047207 */ /* 0x000fce0001800000 */
.L_x_528:
[----:B------:R-:W-:Y:S05]  /*135c0*/  BSYNC B1 ;  /* 0x0000000000017941 */ /* 0x000fea0003800000 */
.L_x_527:
[----:B------:R-:W-:-:S13]  /*135d0*/  LOP3.LUT P1, RZ, R3, 0xff, RZ, 0xc0, !PT ;  /* 0x000000ff03ff7812 */ /* 0x000fda000782c0ff */
[----:B------:R-:W-:Y:S05]  /*135e0*/  @P1 BRA `(.L_x_531) ;  /* 0xfffffff400081947 */ /* 0x000fea000383ffff */
[----:B------:R-:W-:Y:S05]  /*135f0*/  BSYNC B0 ;  /* 0x0000000000007941 */ /* 0x000fea0003800000 */
.L_x_519:
[----:B------:R-:W-:-:S03]  /*13600*/  UMOV UR7, 0xffffffff ;  /* 0xffffffff00077882 */ /* 0x000fc60000000000 */
[----:B------:R-:W-:Y:S05]  /*13610*/  BRA.DIV UR7, `(.L_x_532) ;  /* 0x0000000a078c7947 */ /* 0x000fea000b800000 */
[----:B------:R-:W-:-:S13]  /*13620*/  ELECT P6, URZ, PT ;  /* 0x00000000003f782f */ /* 0x000fda00038c0000 */
.L_x_556:
[----:B------:R-:W-:Y:S04]  /*13630*/  BSSY B0, `(.L_x_533) ;  /* 0x0000088000007945 */ /* 0x000fe80003800000 */
[----:B------:R-:W-:Y:S05]  /*13640*/  @!P6 BRA `(.L_x_534) ;  /* 0x000000080018e947 */ /* 0x000fea0003800000 */
[----:B------:R-:W2:Y:S02]  /*13650*/  LDL R2, [R1+0x80] ;  /* 0x0000800001027983 */ /* 0x000ea40000100800 */
[----:B--2---:R-:W-:-:S13]  /*13660*/  R2UR UR7, R2 ;  /* 0x00000000020772ca */ /* 0x004fda00000e0000 */
[----:B------:R-:W-:-:S04]  /*13670*/  ULOP3.LUT UR7, UR7, 0x2, URZ, 0xfc, !UPT ;  /* 0x0000000207077892 */ /* 0x000fc8000f8efc3f */
[----:B------:R-:W-:-:S06]  /*13680*/  UISETP.NE.AND UP0, UPT, UR7, 0x3, UPT ;  /* 0x000000030700788c */ /* 0x000fcc000bf05270 */
[----:B------:R-:W-:-:S13]  /*13690*/  PLOP3.LUT P0, PT, PT, PT, UP0, 0x80, 0x0 ;  /* 0x000000000000781c */ /* 0x000fda0003f0f008 */
[----:B------:R-:W-:Y:S05]  /*136a0*/  @!P0 BRA `(.L_x_535) ;  /* 0x0000000000048947 */ /* 0x000fea0003800000 */
[----:B------:R-:W-:Y:S01]  /*136b0*/  BPT.TRAP 0x1 ;  /* 0x000000040000795c */ /* 0x000fe20000300000 */
.L_x_535:
[----:B------:R-:W0:Y:S01]  /*136c0*/  S2R R3, SR_CgaCtaId ;  /* 0x0000000000037919 */ /* 0x000e220000008800 */
[----:B------:R-:W-:-:S04]  /*136d0*/  MOV R2, 0x400 ;  /* 0x0000040000027802 */ /* 0x000fc80000000f00 */
[----:B0-----:R-:W-:Y:S02]  /*136e0*/  LEA R3, R3, R2, 0x18 ;  /* 0x0000000203037211 */ /* 0x001fe400078ec0ff */
[----:B------:R-:W-:-:S03]  /*136f0*/  SHF.L.U32 R2, R6, 0x1f, RZ ;  /* 0x0000001f06027819 */ /* 0x000fc600000006ff */
[----:B------:R-:W-:-:S04]  /*13700*/  VIADD R3, R3, 0x70 ;  /* 0x0000007003037836 */ /* 0x000fc80000000000 */
[----:B------:R-:W-:-:S04]  /*13710*/  IMAD R5, R0, 0x8, R3 ;  /* 0x0000000800057824 */ /* 0x000fc800078e0203 */
[----:B------:R-:W0:Y:S02]  /*13720*/  SYNCS.PHASECHK.TRANS64.TRYWAIT P0, [R5+URZ], R2 ;  /* 0x00000002050075a7 */ /* 0x000e24000800017f */
[----:B0-----:R-:W-:Y:S05]  /*13730*/  @!P0 BRA `(.L_x_536) ;  /* 0x0000000800648947 */ /* 0x001fea0003800000 */
.L_x_557:
[----:B------:R-:W-:-:S05]  /*13740*/  VIADD R0, R0, 0x1 ;  /* 0x0000000100007836 */ /* 0x000fca0000000000 */
[----:B------:R-:W-:-:S04]  /*13750*/  ISETP.NE.AND P0, PT, R0, 0xe, PT ;  /* 0x0000000e0000780c */ /* 0x000fc80003f05270 */
[----:B0-----:R-:W-:Y:S02]  /*13760*/  SEL R5, RZ, 0x1, P0 ;  /* 0x00000001ff057807 */ /* 0x001fe40000000000 */
[----:B------:R-:W-:Y:S02]  /*13770*/  SEL R2, R0, RZ, P0 ;  /* 0x000000ff00027207 */ /* 0x000fe40000000000 */
[----:B------:R-:W-:-:S03]  /*13780*/  LOP3.LUT R5, R6, R5, RZ, 0x3c, !PT ;  /* 0x0000000506057212 */ /* 0x000fc600078e3cff */
[----:B------:R-:W-:Y:S01]  /*13790*/  IMAD R7, R2, 0x8, R3 ;  /* 0x0000000802077824 */ /* 0x000fe200078e0203 */
[----:B------:R-:W-:-:S04]  /*137a0*/  SHF.L.U32 R0, R5, 0x1f, RZ ;  /* 0x0000001f05007819 */ /* 0x000fc800000006ff */
[----:B------:R-:W0:Y:S02]  /*137b0*/  SYNCS.PHASECHK.TRANS64.TRYWAIT P0, [R7+URZ], R0 ;  /* 0x00000000070075a7 */ /* 0x000e24000800017f */
[----:B0-----:R-:W-:Y:S05]  /*137c0*/  @!P0 BRA `(.L_x_537) ;  /* 0x0000000800548947 */ /* 0x001fea0003800000 */
.L_x_558:
[----:B0-----:R-:W-:-:S05]  /*137d0*/  VIADD R0, R2, 0x1 ;  /* 0x0000000102007836 */ /* 0x001fca0000000000 */
[----:B------:R-:W-:-:S04]  /*137e0*/  ISETP.NE.AND P0, PT, R0, 0xe, PT ;  /* 0x0000000e0000780c */ /* 0x000fc80003f05270 */
[----:B------:R-:W-:Y:S02]  /*137f0*/  SEL R2, RZ, 0x1, P0 ;  /* 0x00000001ff027807 */ /* 0x000fe40000000000 */
[----:B------:R-:W-:Y:S02]  /*13800*/  SEL R4, R0, RZ, P0 ;  /* 0x000000ff00047207 */ /* 0x000fe40000000000 */
[----:B------:R-:W-:-:S03]  /*13810*/  LOP3.LUT R5, R5, R2, RZ, 0x3c, !PT ;  /* 0x0000000205057212 */ /* 0x000fc600078e3cff */
[----:B------:R-:W-:Y:S01]  /*13820*/  IMAD R7, R4, 0x8, R3 ;  /* 0x0000000804077824 */ /* 0x000fe200078e0203 */
[----:B------:R-:W-:-:S04]  /*13830*/  SHF.L.U32 R0, R5, 0x1f, RZ ;  /* 0x0000001f05007819 */ /* 0x000fc800000006ff */
[----:B------:R-:W0:Y:S02]  /*13840*/  SYNCS.PHASECHK.TRANS64.TRYWAIT P0, [R7+URZ], R0 ;  /* 0x00000000070075a7 */ /* 0x000e24000800017f */
[----:B0-----:R-:W-:Y:S05]  /*13850*/  @!P0 BRA `(.L_x_538) ;  /* 0x0000000800448947 */ /* 0x001fea0003800000 */
.L_x_559:
        /* <DEDUP_REMOVED lines=9> */
.L_x_560:
        /* <DEDUP_REMOVED lines=9> */
.L_x_561:
        /* <DEDUP_REMOVED lines=9> */
.L_x_562:
        /* <DEDUP_REMOVED lines=9> */
.L_x_563:
        /* <DEDUP_REMOVED lines=9> */
.L_x_564:
        /* <DEDUP_REMOVED lines=9> */
.L_x_565:
        /* <DEDUP_REMOVED lines=9> */
.L_x_566:
        /* <DEDUP_REMOVED lines=9> */
.L_x_567:
        /* <DEDUP_REMOVED lines=9> */
.L_x_568:
        /* <DEDUP_REMOVED lines=9> */
.L_x_569:
[----:B0-----:R-:W-:-:S05]  /*13e00*/  VIADD R0, R4, 0x1 ;  /* 0x0000000104007836 */ /* 0x001fca0000000000 */
[----:B------:R-:W-:-:S04]  /*13e10*/  ISETP.NE.AND P0, PT, R0, 0xe, PT ;  /* 0x0000000e0000780c */ /* 0x000fc80003f05270 */
[----:B------:R-:W-:Y:S02]  /*13e20*/  SEL R2, RZ, 0x1, P0 ;  /* 0x00000001ff027807 */ /* 0x000fe40000000000 */
[----:B------:R-:W-:Y:S02]  /*13e30*/  SEL R0, R0, RZ, P0 ;  /* 0x000000ff00007207 */ /* 0x000fe40000000000 */
[----:B------:R-:W-:-:S03]  /*13e40*/  LOP3.LUT R2, R5, R2, RZ, 0x3c, !PT ;  /* 0x0000000205027212 */ /* 0x000fc600078e3cff */
[----:B------:R-:W-:Y:S01]  /*13e50*/  IMAD R3, R0, 0x8, R3 ;  /* 0x0000000800037824 */ /* 0x000fe200078e0203 */
[----:B------:R-:W-:-:S07]  /*13e60*/  SHF.L.U32 R0, R2, 0x1f, RZ ;  /* 0x0000001f02007819 */ /* 0x000fce00000006ff */
.L_x_549:
[----:B0-----:R0:W1:Y:S02]  /*13e70*/  SYNCS.PHASECHK.TRANS64.TRYWAIT P0, [R3+URZ], R0 ;  /* 0x00000000030075a7 */ /* 0x001064000800017f */
[----:B-1----:R-:W-:Y:S05]  /*13e80*/  @!P0 NANOSLEEP.SYNCS 0x989680 ;  /* 0x009896800000895d */ /* 0x002fea0003900000 */
[----:B------:R-:W1:Y:S02]  /*13e90*/  @!P0 SYNCS.PHASECHK.TRANS64 P0, [R3+URZ], R0 ;  /* 0x00000000030085a7 */ /* 0x000e64000800007f */
[----:B-1----:R-:W-:Y:S05]  /*13ea0*/  @!P0 BRA `(.L_x_549) ;  /* 0xfffffffc00f08947 */ /* 0x002fea000383ffff */
.L_x_534:
[----:B------:R-:W-:Y:S05]  /*13eb0*/  BSYNC B0 ;  /* 0x0000000000007941 */ /* 0x000fea0003800000 */
.L_x_533:
[----:B------:R-:W-:Y:S05]  /*13ec0*/  EXIT ;  /* 0x000000000000794d */ /* 0x000fea0003800000 */
.L_x_18:
[----:B-1----:R1:W2:Y:S02]  /*13ed0*/  SYNCS.PHASECHK.TRANS64.TRYWAIT P1, [R3+URZ], R0 ;  /* 0x00000000030075a7 */ /* 0x0022a4000802017f */
[----:B--2---:R-:W-:Y:S05]  /*13ee0*/  @!P1 NANOSLEEP.SYNCS 0x989680 ;  /* 0x009896800000995d */ /* 0x004fea0003900000 */
[----:B------:R-:W2:Y:S02]  /*13ef0*/  @!P1 SYNCS.PHASECHK.TRANS64 P1, [R3+URZ], R0 ;  /* 0x00000000030095a7 */ /* 0x000ea4000802007f */
[----:B--2---:R-:W-:Y:S05]  /*13f00*/  @!P1 BRA `(.L_x_18) ;  /* 0xfffffffc00f09947 */ /* 0x004fea000383ffff */
[----:B------:R-:W-:Y:S05]  /*13f10*/  BRA `(.L_x_17) ;  /* 0xfffffed800187947 */ /* 0x000fea000383ffff */
.L_x_23:
[----:B-1----:R-:W-:-:S04]  /*13f20*/  IMAD.U32 R6, RZ, RZ, UR4 ;  /* 0x00000004ff067e24 */ /* 0x002fc8000f8e00ff */
[----:B------:R1:W2:Y:S03]  /*13f30*/  SYNCS.PHASECHK.TRANS64.TRYWAIT P1, [R6+URZ], R3 ;  /* 0x00000003060075a7 */ /* 0x0002a6000802017f */
[----:B--2---:R-:W-:Y:S05]  /*13f40*/  @!P1 NANOSLEEP.SYNCS 0x989680 ;  /* 0x009896800000995d */ /* 0x004fea0003900000 */
[----:B------:R-:W2:Y:S02]  /*13f50*/  @!P1 SYNCS.PHASECHK.TRANS64 P1, [R6+URZ], R3 ;  /* 0x00000003060095a7 */ /* 0x000ea4000802007f */
[----:B--2---:R-:W-:Y:S05]  /*13f60*/  @!P1 BRA `(.L_x_23) ;  /* 0xfffffffc00ec9947 */ /* 0x004fea000383ffff */
[----:B------:R-:W-:Y:S05]  /*13f70*/  BRA `(.L_x_22) ;  /* 0xfffffee400e87947 */ /* 0x000fea000383ffff */
.L_x_520:
[----:B------:R-:W-:Y:S01]  /*13f80*/  BSSY B1, `(.L_x_550) ;  /* 0x0000006000017945 */ /* 0x000fe20003800000 */
[----:B------:R-:W-:-:S07]  /*13f90*/  IMAD.MOV.U32 R15, RZ, RZ, -0x1 ;  /* 0xffffffffff0f7424 */ /* 0x000fce00078e00ff */
[----:B------:R-:W-:Y:S05]  /*13fa0*/  WARPSYNC.COLLECTIVE R15, `(.L_x_551) ;  /* 0x000000000f0c7348 */ /* 0x000fea0003c00000 */
[----:B------:R-:W-:Y:S02]  /*13fb0*/  ELECT P6, UR62, PT ;  /* 0x00000000003e782f */ /* 0x000fe400038c0000 */
[----:B------:R-:W-:Y:S01]  /*13fc0*/  MOV R14, UR62 ;  /* 0x0000003e000e7c02 */ /* 0x000fe20008000f00 */
[----:B------:R-:W-:Y:S10]  /*13fd0*/  ENDCOLLECTIVE ;  /* 0x000000000000791b */ /* 0x000ff40003800000 */
.L_x_551:
[----:B------:R-:W-:Y:S05]  /*13fe0*/  BSYNC B1 ;  /* 0x0000000000017941 */ /* 0x000fea0003800000 */
.L_x_550:
[----:B------:R-:W-:Y:S05]  /*13ff0*/  BRA `(.L_x_552) ;  /* 0xffffffe800907947 */ /* 0x000fea000383ffff */
.L_x_523:
[----:B-1----:R1:W2:Y:S02]  /*14000*/  SYNCS.PHASECHK.TRANS64.TRYWAIT P1, [R12+URZ+0x70], R7 ;  /* 0x000070070c0075a7 */ /* 0x0022a4000802017f */
[----:B--2---:R-:W-:Y:S05]  /*14010*/  @!P1 NANOSLEEP.SYNCS 0x989680 ;  /* 0x009896800000995d */ /* 0x004fea0003900000 */
[----:B------:R-:W2:Y:S02]  /*14020*/  @!P1 SYNCS.PHASECHK.TRANS64 P1, [R12+URZ+0x70], R7 ;  /* 0x000070070c0095a7 */ /* 0x000ea4000802007f */
[----:B--2---:R-:W-:Y:S05]  /*14030*/  @!P1 BRA `(.L_x_523) ;  /* 0xfffffffc00f09947 */ /* 0x004fea000383ffff */
[----:B------:R-:W-:Y:S05]  /*14040*/  BRA `(.L_x_553) ;  /* 0xffffffe800c47947 */ /* 0x000fea000383ffff */
.L_x_532:
[----:B------:R-:W-:Y:S01]  /*14050*/  BSSY B0, `(.L_x_554) ;  /* 0x0000006000007945 */ /* 0x000fe20003800000 */
[----:B------:R-:W-:-:S07]  /*14060*/  IMAD.MOV.U32 R15, RZ, RZ, -0x1 ;  /* 0xffffffffff0f7424 */ /* 0x000fce00078e00ff */
[----:B------:R-:W-:Y:S05]  /*14070*/  WARPSYNC.COLLECTIVE R15, `(.L_x_555) ;  /* 0x000000000f0c7348 */ /* 0x000fea0003c00000 */
[----:B------:R-:W-:Y:S02]  /*14080*/  ELECT P6, UR62, PT ;  /* 0x00000000003e782f */ /* 0x000fe400038c0000 */
[----:B------:R-:W-:Y:S01]  /*14090*/  MOV R14, UR62 ;  /* 0x0000003e000e7c02 */ /* 0x000fe20008000f00 */
[----:B------:R-:W-:Y:S10]  /*140a0*/  ENDCOLLECTIVE ;  /* 0x000000000000791b */ /* 0x000ff40003800000 */
.L_x_555:
[----:B------:R-:W-:Y:S05]  /*140b0*/  BSYNC B0 ;  /* 0x0000000000007941 */ /* 0x000fea0003800000 */
.L_x_554:
[----:B------:R-:W-:Y:S05]  /*140c0*/  BRA `(.L_x_556) ;  /* 0xfffffff400587947 */ /* 0x000fea000383ffff */
.L_x_536:
[----:B0-----:R0:W1:Y:S02]  /*140d0*/  SYNCS.PHASECHK.TRANS64.TRYWAIT P0, [R5+URZ], R2 ;  /* 0x00000002050075a7 */ /* 0x001064000800017f */
[----:B-1----:R-:W-:Y:S05]  /*140e0*/  @!P0 NANOSLEEP.SYNCS 0x989680 ;  /* 0x009896800000895d */ /* 0x002fea0003900000 */
[----:B------:R-:W1:Y:S02]  /*140f0*/  @!P0 SYNCS.PHASECHK.TRANS64 P0, [R5+URZ], R2 ;  /* 0x00000002050085a7 */ /* 0x000e64000800007f */
[----:B-1----:R-:W-:Y:S05]  /*14100*/  @!P0 BRA `(.L_x_536) ;  /* 0xfffffffc00f08947 */ /* 0x002fea000383ffff */
[----:B------:R-:W-:Y:S05]  /*14110*/  BRA `(.L_x_557) ;  /* 0xfffffff400887947 */ /* 0x000fea000383ffff */
.L_x_537:
[----:B0-----:R0:W1:Y:S02]  /*14120*/  SYNCS.PHASECHK.TRANS64.TRYWAIT P0, [R7+URZ], R0 ;  /* 0x00000000070075a7 */ /* 0x001064000800017f */
[----:B-1----:R-:W-:Y:S05]  /*14130*/  @!P0 NANOSLEEP.SYNCS 0x989680 ;  /* 0x009896800000895d */ /* 0x002fea0003900000 */
[----:B------:R-:W1:Y:S02]  /*14140*/  @!P0 SYNCS.PHASECHK.TRANS64 P0, [R7+URZ], R0 ;  /* 0x00000000070085a7 */ /* 0x000e64000800007f */
[----:B-1----:R-:W-:Y:S05]  /*14150*/  @!P0 BRA `(.L_x_537) ;  /* 0xfffffffc00f08947 */ /* 0x002fea000383ffff */
[----:B------:R-:W-:Y:S05]  /*14160*/  BRA `(.L_x_558) ;  /* 0xfffffff400987947 */ /* 0x000fea000383ffff */
.L_x_538:
[----:B0-----:R0:W1:Y:S02]  /*14170*/  SYNCS.PHASECHK.TRANS64.TRYWAIT P0, [R7+URZ], R0 ;  /* 0x00000000070075a7 */ /* 0x001064000800017f */
[----:B-1----:R-:W-:Y:S05]  /*14180*/  @!P0 NANOSLEEP.SYNCS 0x989680 ;  /* 0x009896800000895d */ /* 0x002fea0003900000 */
[----:B------:R-:W1:Y:S02]  /*14190*/  @!P0 SYNCS.PHASECHK.TRANS64 P0, [R7+URZ], R0 ;  /* 0x00000000070085a7 */ /* 0x000e64000800007f */
[----:B-1----:R-:W-:Y:S05]  /*141a0*/  @!P0 BRA `(.L_x_538) ;  /* 0xfffffffc00f08947 */ /* 0x002fea000383ffff */
[----:B------:R-:W-:Y:S05]  /*141b0*/  BRA `(.L_x_559) ;  /* 0xfffffff400a87947 */ /* 0x000fea000383ffff */
.L_x_539:
[----:B0-----:R0:W1:Y:S02]  /*141c0*/  SYNCS.PHASECHK.TRANS64.TRYWAIT P0, [R7+URZ], R0 ;  /* 0x00000000070075a7 */ /* 0x001064000800017f */
[----:B-1----:R-:W-:Y:S05]  /*141d0*/  @!P0 NANOSLEEP.SYNCS 0x989680 ;  /* 0x009896800000895d */ /* 0x002fea0003900000 */
[----:B------:R-:W1:Y:S02]  /*141e0*/  @!P0 SYNCS.PHASECHK.TRANS64 P0, [R7+URZ], R0 ;  /* 0x00000000070085a7 */ /* 0x000e64000800007f */
[----:B-1----:R-:W-:Y:S05]  /*141f0*/  @!P0 BRA `(.L_x_539) ;  /* 0xfffffffc00f08947 */ /* 0x002fea000383ffff */
[----:B------:R-:W-:Y:S05]  /*14200*/  BRA `(.L_x_560) ;  /* 0xfffffff400b87947 */ /* 0x000fea000383ffff */
.L_x_540:
[----:B0-----:R0:W1:Y:S02]  /*14210*/  SYNCS.PHASECHK.TRANS64.TRYWAIT P0, [R7+URZ], R0 ;  /* 0x00000000070075a7 */ /* 0x001064000800017f */
[----:B-1----:R-:W-:Y:S05]  /*14220*/  @!P0 NANOSLEEP.SYNCS 0x989680 ;  /* 0x009896800000895d */ /* 0x002fea0003900000 */
[----:B------:R-:W1:Y:S02]  /*14230*/  @!P0 SYNCS.PHASECHK.TRANS64 P0, [R7+URZ], R0 ;  /* 0x00000000070085a7 */ /* 0x000e64000800007f */
[----:B-1----:R-:W-:Y:S05]  /*14240*/  @!P0 BRA `(.L_x_540) ;  /* 0xfffffffc00f08947 */ /* 0x002fea000383ffff */
[----:B------:R-:W-:Y:S05]  /*14250*/  BRA `(.L_x_561) ;  /* 0xfffffff400c87947 */ /* 0x000fea000383ffff */
.L_x_541:
[----:B0-----:R0:W1:Y:S02]  /*14260*/  SYNCS.PHASECHK.TRANS64.TRYWAIT P0, [R7+URZ], R0 ;  /* 0x00000000070075a7 */ /* 0x001064000800017f */
[----:B-1----:R-:W-:Y:S05]  /*14270*/  @!P0 NANOSLEEP.SYNCS 0x989680 ;  /* 0x009896800000895d */ /* 0x002fea0003900000 */
[----:B------:R-:W1:Y:S02]  /*14280*/  @!P0 SYNCS.PHASECHK.TRANS64 P0, [R7+URZ], R0 ;  /* 0x00000000070085a7 */ /* 0x000e64000800007f */
[----:B-1----:R-:W-:Y:S05]  /*14290*/  @!P0 BRA `(.L_x_541) ;  /* 0xfffffffc00f08947 */ /* 0x002fea000383ffff */
[----:B------:R-:W-:Y:S05]  /*142a0*/  BRA `(.L_x_562) ;  /* 0xfffffff400d87947 */ /* 0x000fea000383ffff */
.L_x_542:
[----:B0-----:R0:W1:Y:S02]  /*142b0*/  SYNCS.PHASECHK.TRANS64.TRYWAIT P0, [R7+URZ], R0 ;  /* 0x00000000070075a7 */ /* 0x001064000800017f */
[----:B-1----:R-:W-:Y:S05]  /*142c0*/  @!P0 NANOSLEEP.SYNCS 0x989680 ;  /* 0x009896800000895d */ /* 0x002fea0003900000 */
[----:B------:R-:W1:Y:S02]  /*142d0*/  @!P0 SYNCS.PHASECHK.TRANS64 P0, [R7+URZ], R0 ;  /* 0x00000000070085a7 */ /* 0x000e64000800007f */
[----:B-1----:R-:W-:Y:S05]  /*142e0*/  @!P0 BRA `(.L_x_542) ;  /* 0xfffffffc00f08947 */ /* 0x002fea000383ffff */
[----:B------:R-:W-:Y:S05]  /*142f0*/  BRA `(.L_x_563) ;  /* 0xfffffff400e87947 */ /* 0x000fea000383ffff */
.L_x_543:
[----:B0-----:R0:W1:Y:S02]  /*14300*/  SYNCS.PHASECHK.TRANS64.TRYWAIT P0, [R7+URZ], R0 ;  /* 0x00000000070075a7 */ /* 0x001064000800017f */
[----:B-1----:R-:W-:Y:S05]  /*14310*/  @!P0 NANOSLEEP.SYNCS 0x989680 ;  /* 0x009896800000895d */ /* 0x002fea0003900000 */
[----:B------:R-:W1:Y:S02]  /*14320*/  @!P0 SYNCS.PHASECHK.TRANS64 P0, [R7+URZ], R0 ;  /* 0x00000000070085a7 */ /* 0x000e64000800007f */
[----:B-1----:R-:W-:Y:S05]  /*14330*/  @!P0 BRA `(.L_x_543) ;  /* 0xfffffffc00f08947 */ /* 0x002fea000383ffff */
[----:B------:R-:W-:Y:S05]  /*14340*/  BRA `(.L_x_564) ;  /* 0xfffffff400f87947 */ /* 0x000fea000383ffff */
.L_x_544:
[----:B0-----:R0:W1:Y:S02]  /*14350*/  SYNCS.PHASECHK.TRANS64.TRYWAIT P0, [R7+URZ], R0 ;  /* 0x00000000070075a7 */ /* 0x001064000800017f */
[----:B-1----:R-:W-:Y:S05]  /*14360*/  @!P0 NANOSLEEP.SYNCS 0x989680 ;  /* 0x009896800000895d */ /* 0x002fea0003900000 */
[----:B------:R-:W1:Y:S02]  /*14370*/  @!P0 SYNCS.PHASECHK.TRANS64 P0, [R7+URZ], R0 ;  /* 0x00000000070085a7 */ /* 0x000e64000800007f */
[----:B-1----:R-:W-:Y:S05]  /*14380*/  @!P0 BRA `(.L_x_544) ;  /* 0xfffffffc00f08947 */ /* 0x002fea000383ffff */
[----:B------:R-:W-:Y:S05]  /*14390*/  BRA `(.L_x_565) ;  /* 0xfffffff800087947 */ /* 0x000fea000383ffff */
.L_x_545:
[----:B0-----:R0:W1:Y:S02]  /*143a0*/  SYNCS.PHASECHK.TRANS64.TRYWAIT P0, [R7+URZ], R0 ;  /* 0x00000000070075a7 */ /* 0x001064000800017f */
[----:B-1----:R-:W-:Y:S05]  /*143b0*/  @!P0 NANOSLEEP.SYNCS 0x989680 ;  /* 0x009896800000895d */ /* 0x002fea0003900000 */
[----:B------:R-:W1:Y:S02]  /*143c0*/  @!P0 SYNCS.PHASECHK.TRANS64 P0, [R7+URZ], R0 ;  /* 0x00000000070085a7 */ /* 0x000e64000800007f */
[----:B-1----:R-:W-:Y:S05]  /*143d0*/  @!P0 BRA `(.L_x_545) ;  /* 0xfffffffc00f08947 */ /* 0x002fea000383ffff */
[----:B------:R-:W-:Y:S05]  /*143e0*/  BRA `(.L_x_566) ;  /* 0xfffffff800187947 */ /* 0x000fea000383ffff */
.L_x_546:
[----:B0-----:R0:W1:Y:S02]  /*143f0*/  SYNCS.PHASECHK.TRANS64.TRYWAIT P0, [R7+URZ], R0 ;  /* 0x00000000070075a7 */ /* 0x001064000800017f */
[----:B-1----:R-:W-:Y:S05]  /*14400*/  @!P0 NANOSLEEP.SYNCS 0x989680 ;  /* 0x009896800000895d */ /* 0x002fea0003900000 */
[----:B------:R-:W1:Y:S02]  /*14410*/  @!P0 SYNCS.PHASECHK.TRANS64 P0, [R7+URZ], R0 ;  /* 0x00000000070085a7 */ /* 0x000e64000800007f */
[----:B-1----:R-:W-:Y:S05]  /*14420*/  @!P0 BRA `(.L_x_546) ;  /* 0xfffffffc00f08947 */ /* 0x002fea000383ffff */
[----:B------:R-:W-:Y:S05]  /*14430*/  BRA `(.L_x_567) ;  /* 0xfffffff800287947 */ /* 0x000fea000383ffff */
.L_x_547:
[----:B0-----:R0:W1:Y:S02]  /*14440*/  SYNCS.PHASECHK.TRANS64.TRYWAIT P0, [R7+URZ], R0 ;  /* 0x00000000070075a7 */ /* 0x001064000800017f */
[----:B-1----:R-:W-:Y:S05]  /*14450*/  @!P0 NANOSLEEP.SYNCS 0x989680 ;  /* 0x009896800000895d */ /* 0x002fea0003900000 */
[----:B------:R-:W1:Y:S02]  /*14460*/  @!P0 SYNCS.PHASECHK.TRANS64 P0, [R7+URZ], R0 ;  /* 0x00000000070085a7 */ /* 0x000e64000800007f */
[----:B-1----:R-:W-:Y:S05]  /*14470*/  @!P0 BRA `(.L_x_547) ;  /* 0xfffffffc00f08947 */ /* 0x002fea000383ffff */
[----:B------:R-:W-:Y:S05]  /*14480*/  BRA `(.L_x_568) ;  /* 0xfffffff800387947 */ /* 0x000fea000383ffff */
.L_x_548:
[----:B0-----:R0:W1:Y:S02]  /*14490*/  SYNCS.PHASECHK.TRANS64.TRYWAIT P0, [R7+URZ], R0 ;  /* 0x00000000070075a7 */ /* 0x001064000800017f */
[----:B-1----:R-:W-:Y:S05]  /*144a0*/  @!P0 NANOSLEEP.SYNCS 0x989680 ;  /* 0x009896800000895d */ /* 0x002fea0003900000 */
[----:B------:R-:W1:Y:S02]  /*144b0*/  @!P0 SYNCS.PHASECHK.TRANS64 P0, [R7+URZ], R0 ;  /* 0x00000000070085a7 */ /* 0x000e64000800007f */
[----:B-1----:R-:W-:Y:S05]  /*144c0*/  @!P0 BRA `(.L_x_548) ;  /* 0xfffffffc00f08947 */ /* 0x002fea000383ffff */
[----:B------:R-:W-:Y:S05]  /*144d0*/  BRA `(.L_x_569) ;  /* 0xfffffff800487947 */ /* 0x000fea000383ffff */
.L_x_570:
[----:B------:R-:W-:-:S00]  /*144e0*/  BRA `(.L_x_570) ;  /* 0xfffffffc00fc7947 */ /* 0x000fc0000383ffff */
[----:B------:R-:W-:-:S00]  /*144f0*/  NOP ;  /* 0x0000000000007918 */ /* 0x000fc00000000000 */
        /* <DEDUP_REMOVED lines=8> */
.L_x_571:


//--------------------- .nv.global.init           --------------------------
	.section	.nv.global.init,"aw",@progbits
.nv.global.init:
	.type		$str$22,@object
	.size		$str$22,($str$23 - $str$22)
$str$22:
        /*0000*/ 	.byte	0x6b, 0x5f, 0x74, 0x69, 0x6c, 0x65, 0x5f, 0x63, 0x6f, 0x75, 0x6e, 0x74, 0x20, 0x3e, 0x3d, 0x20
        /*0010*/ 	.byte	0x31, 0x00
	.type		$str$23,@object
	.size		$str$23,(__unnamed_1 - $str$23)
$str$23:
        /*0012*/ 	.byte	0x2f, 0x74, 0x6d, 0x70, 0x2f, 0x63, 0x75, 0x74, 0x6c, 0x61, 0x73, 0x73, 0x5f, 0x73, 0x77, 0x65
        /*0022*/ 	.byte	0x65, 0x70, 0x5f, 0x73, 0x72, 0x63, 0x2f, 0x69, 0x6e, 0x63, 0x6c, 0x75, 0x64, 0x65, 0x2f, 0x63
        /*0032*/ 	.byte	0x75, 0x74, 0x6c, 0x61, 0x73, 0x73, 0x2f, 0x67, 0x65, 0x6d, 0x6d, 0x2f, 0x63, 0x6f, 0x6c, 0x6c
        /*0042*/ 	.byte	0x65, 0x63, 0x74, 0x69, 0x76, 0x65, 0x2f, 0x73, 0x6d, 0x39, 0x30, 0x5f, 0x6d, 0x6d, 0x61, 0x5f
        /*0052*/ 	.byte	0x74, 0x6d, 0x61, 0x5f, 0x67, 0x6d, 0x6d, 0x61, 0x5f, 0x73, 0x73, 0x5f, 0x77, 0x61, 0x72, 0x70
        /*0062*/ 	.byte	0x73, 0x70, 0x65, 0x63, 0x69, 0x61, 0x6c, 0x69, 0x7a, 0x65, 0x64, 0x2e, 0x68, 0x70, 0x70, 0x00
	.type		__unnamed_1,@object
	.size		__unnamed_1,(.L_0 - __unnamed_1)
__unnamed_1:
        /* <DEDUP_REMOVED lines=173> */
        /*0b42*/ 	.byte	0x00
.L_0:


//--------------------- .nv.shared._ZN7cutlass13device_kernelINS_4gemm6kernel13GemmUniversalIN4cute5tupleIJiiiiEEENS1_10collective13CollectiveMmaINS1_34MainloopSm90TmaGmmaWarpSpecializedILi14ENS5_IJNS4_1CILi1EEESB_SB_EEENS1_35KernelTmaWarpSpecializedCooperativeEEENS5_IJNSA_ILi256EEENSA_ILi240EEENSA_ILi32EEEEEEaNS5_IJlSB_lEEEaSJ_NS4_8TiledMMAINS4_8MMA_AtomIJNS4_4SM904GMMA26MMA_64x16x32_S32S8S8_SS_TNEEEENS4_6LayoutINS5_IJNSA_ILi2EEESB_SB_EEENS5_IJSB_NSA_ILi0EEEST_EEEEENS5_IJNS4_10UnderscoreESW_SW_EEEEENS4_13SM90_TMA_LOADENS4_14ComposedLayoutINS4_7SwizzleILi1ELi4ELi3EEENS4_18smem_ptr_flag_bitsILi8EEENSQ_INS5_IJNSA_ILi8EEESH_EEENS5_IJSH_SB_EEEEEEEvNS4_8identityESZ_S19_vS1A_EENS_8epilogue10collective6detail29Sm90TmaWarpSpecializedAdapterINS1D_15DefaultEpilogueIaSJ_SJ_NS1C_6thread17LinearCombinationIaLi1EiiLNS1H_9ScaleType4KindE0ELNS_15FloatRoundStyleE2EaEENS1_15EpilogueDefaultEEEEEvvEEEEvNT_6ParamsE --------------------------
	.section	.nv.shared._ZN7cutlass13device_kernelINS_4gemm6kernel13GemmUniversalIN4cute5tupleIJiiiiEEENS1_10collective13CollectiveMmaINS1_34MainloopSm90TmaGmmaWarpSpecializedILi14ENS5_IJNS4_1CILi1EEESB_SB_EEENS1_35KernelTmaWarpSpecializedCooperativeEEENS5_IJNSA_ILi256EEENSA_ILi240EEENSA_ILi32EEEEEEaNS5_IJlSB_lEEEaSJ_NS4_8TiledMMAINS4_8MMA_AtomIJNS4_4SM904GMMA26MMA_64x16x32_S32S8S8_SS_TNEEEENS4_6LayoutINS5_IJNSA_ILi2EEESB_SB_EEENS5_IJSB_NSA_ILi0EEEST_EEEEENS5_IJNS4_10UnderscoreESW_SW_EEEEENS4_13SM90_TMA_LOADENS4_14ComposedLayoutINS4_7SwizzleILi1ELi4ELi3EEENS4_18smem_ptr_flag_bitsILi8EEENSQ_INS5_IJNSA_ILi8EEESH_EEENS5_IJSH_SB_EEEEEEEvNS4_8identityESZ_S19_vS1A_EENS_8epilogue10collective6detail29Sm90TmaWarpSpecializedAdapterINS1D_15DefaultEpilogueIaSJ_SJ_NS1C_6thread17LinearCombinationIaLi1EiiLNS1H_9ScaleType4KindE0ELNS_15FloatRoundStyleE2EaEENS1_15EpilogueDefaultEEEEEvvEEEEvNT_6ParamsE,"aw",@nobits
	.sectionflags	@""
	.align	16
	.zero		1024


//--------------------- .nv.shared.reserved.0     --------------------------
	.section	.nv.shared.reserved.0,"aw",@nobits
	.weak		__nv_reservedSMEM_offset_0_alias
	.size		__nv_reservedSMEM_offset_0_alias, 0, 0
	.other		__nv_reservedSMEM_offset_0_alias,@"STO_CUDA_RESERVED_SHARED STV_DEFAULT"
__nv_reservedSMEM_offset_0_alias:
	.zero		0


//--------------------- .nv.global                --------------------------
	.section	.nv.global,"aw",@nobits
.nv.global:
	.type		_ZN40_INTERNAL_44e45796_4_k_cu_f3501ffb_150014cute1_E,@object
	.size		_ZN40_INTERNAL_44e45796_4_k_cu_f3501ffb_150014cute1_E,(_ZN40_INTERNAL_44e45796_4_k_cu_f3501ffb_150014cuda3std3__45__cpo6cbeginE - _ZN40_INTERNAL_44e45796_4_k_cu_f3501ffb_150014cute1_E)
_ZN40_INTERNAL_44e45796_4_k_cu_f3501ffb_150014cute1_E:
	.zero		1
	.type		_ZN40_INTERNAL_44e45796_4_k_cu_f3501ffb_150014cuda3std3__45__cpo6cbeginE,@object
	.size		_ZN40_INTERNAL_44e45796_4_k_cu_f3501ffb_150014cuda3std3__45__cpo6cbeginE,(_ZN40_INTERNAL_44e45796_4_k_cu_f3501ffb_150014cuda3std3__48in_placeE - _ZN40_INTERNAL_44e45796_4_k_cu_f3501ffb_150014cuda3std3__45__cpo6cbeginE)
_ZN40_INTERNAL_44e45796_4_k_cu_f3501ffb_150014cuda3std3__45__cpo6cbeginE:
	.zero		1
	.type		_ZN40_INTERNAL_44e45796_4_k_cu_f3501ffb_150014cuda3std3__48in_placeE,@object
	.size		_ZN40_INTERNAL_44e45796_4_k_cu_f3501ffb_150014cuda3std3__48in_placeE,(_ZN40_INTERNAL_44e45796_4_k_cu_f3501ffb_150014cuda3std6ranges3__45__cpo9iter_moveE - _ZN40_INTERNAL_44e45796_4_k_cu_f3501ffb_150014cuda3std3__48in_placeE)
_ZN40_INTERNAL_44e45796_4_k_cu_f3501ffb_150014cuda3std3__48in_placeE:
	.zero		1
	.type		_ZN40_INTERNAL_44e45796_4_k_cu_f3501ffb_150014cuda3std6ranges3__45__cpo9iter_moveE,@object
	.size		_ZN40_INTERNAL_44e45796_4_k_cu_f3501ffb_150014cuda3std6ranges3__45__cpo9iter_moveE,(_ZN40_INTERNAL_44e45796_4_k_cu_f3501ffb_150014cuda3std3__45__cpo5beginE - _ZN40_INTERNAL_44e45796_4_k_cu_f3501ffb_150014cuda3std6ranges3__45__cpo9iter_moveE)
_ZN40_INTERNAL_44e45796_4_k_cu_f3501ffb_150014cuda3std6ranges3__45__cpo9iter_moveE:
	.zero		1
	.type		_ZN40_INTERNAL_44e45796_4_k_cu_f3501ffb_150014cuda3std3__45__cpo5beginE,@object
	.size		_ZN40_INTERNAL_44e45796_4_k_cu_f3501ffb_150014cuda3std3__45__cpo5beginE,(_ZN40_INTERNAL_44e45796_4_k_cu_f3501ffb_150014cuda3std3__442_GLOBAL__N__44e45796_4_k_cu_f3501ffb_150016ignoreE - _ZN40_INTERNAL_44e45796_4_k_cu_f3501ffb_150014cuda3std3__45__cpo5beginE)
_ZN40_INTERNAL_44e45796_4_k_cu_f3501ffb_150014cuda3std3__45__cpo5beginE:
	.zero		1
	.type		_ZN40_INTERNAL_44e45796_4_k_cu_f3501ffb_150014cuda3std3__442_GLOBAL__N__44e45796_4_k_cu_f3501ffb_150016ignoreE,@object
	.size		_ZN40_INTERNAL_44e45796_4_k_cu_f3501ffb_150014cuda3std3__442_GLOBAL__N__44e45796_4_k_cu_f3501ffb_150016ignoreE,(_ZN40_INTERNAL_44e45796_4_k_cu_f3501ffb_150014cute7productE - _ZN40_INTERNAL_44e45796_4_k_cu_f3501ffb_150014cuda3std3__442_GLOBAL__N__44e45796_4_k_cu_f3501ffb_150016ignoreE)
_ZN40_INTERNAL_44e45796_4_k_cu_f3501ffb_150014cuda3std3__442_GLOBAL__N__44e45796_4_k_cu_f3501ffb_150016ignoreE:
	.zero		1
	.type		_ZN40_INTERNAL_44e45796_4_k_cu_f3501ffb_150014cute7productE,@object
	.size		_ZN40_INTERNAL_44e45796_4_k_cu_f3501ffb_150014cute7productE,(_ZN40_INTERNAL_44e45796_4_k_cu_f3501ffb_150014cuda3std3__45__cpo3endE - _ZN40_INTERNAL_44e45796_4_k_cu_f3501ffb_150014cute7productE)
_ZN40_INTERNAL_44e45796_4_k_cu_f3501ffb_150014cute7productE:
	.zero		1
	.type		_ZN40_INTERNAL_44e45796_4_k_cu_f3501ffb_150014cuda3std3__45__cpo3endE,@object
	.size		_ZN40_INTERNAL_44e45796_4_k_cu_f3501ffb_150014cuda3std3__45__cpo3endE,(_ZN40_INTERNAL_44e45796_4_k_cu_f3501ffb_150014cuda3std3__419piecewise_constructE - _ZN40_INTERNAL_44e45796_4_k_cu_f3501ffb_150014cuda3std3__45__cpo3endE)
_ZN40_INTERNAL_44e45796_4_k_cu_f3501ffb_150014cuda3std3__45__cpo3endE:
	.zero		1
	.type		_ZN40_INTERNAL_44e45796_4_k_cu_f3501ffb_150014cuda3std3__419piecewise_constructE,@object
	.size		_ZN40_INTERNAL_44e45796_4_k_cu_f3501ffb_150014cuda3std3__419piecewise_constructE,(_ZN40_INTERNAL_44e45796_4_k_cu_f3501ffb_150014cuda3std3__45__cpo4cendE - _ZN40_INTERNAL_44e45796_4_k_cu_f3501ffb_150014cuda3std3__419piecewise_constructE)
_ZN40_INTERNAL_44e45796_4_k_cu_f3501ffb_150014cuda3std3__419piecewise_constructE:
	.zero		1
	.type		_ZN40_INTERNAL_44e45796_4_k_cu_f3501ffb_150014cuda3std3__45__cpo4cendE,@object
	.size		_ZN40_INTERNAL_44e45796_4_k_cu_f3501ffb_150014cuda3std3__45__cpo4cendE,(_ZN40_INTERNAL_44e45796_4_k_cu_f3501ffb_150014cuda3std6ranges3__45__cpo4swapE - _ZN40_INTERNAL_44e45796_4_k_cu_f3501ffb_150014cuda3std3__45__cpo4cendE)
_ZN40_INTERNAL_44e45796_4_k_cu_f3501ffb_150014cuda3std3__45__cpo4cendE:
	.zero		1
	.type		_ZN40_INTERNAL_44e45796_4_k_cu_f3501ffb_150014cuda3std6ranges3__45__cpo4swapE,@object
	.size		_ZN40_INTERNAL_44e45796_4_k_cu_f3501ffb_150014cuda3std6ranges3__45__cpo4swapE,(.L_8 - _ZN40_INTERNAL_44e45796_4_k_cu_f3501ffb_150014cuda3std6ranges3__45__cpo4swapE)
_ZN40_INTERNAL_44e45796_4_k_cu_f3501ffb_150014cuda3std6ranges3__45__cpo4swapE:
	.zero		1
.L_8:


//--------------------- .nv.constant0._ZN7cutlass13device_kernelINS_4gemm6kernel13GemmUniversalIN4cute5tupleIJiiiiEEENS1_10collective13CollectiveMmaINS1_34MainloopSm90TmaGmmaWarpSpecializedILi14ENS5_IJNS4_1CILi1EEESB_SB_EEENS1_35KernelTmaWarpSpecializedCooperativeEEENS5_IJNSA_ILi256EEENSA_ILi240EEENSA_ILi32EEEEEEaNS5_IJlSB_lEEEaSJ_NS4_8TiledMMAINS4_8MMA_AtomIJNS4_4SM904GMMA26MMA_64x16x32_S32S8S8_SS_TNEEEENS4_6LayoutINS5_IJNSA_ILi2EEESB_SB_EEENS5_IJSB_NSA_ILi0EEEST_EEEEENS5_IJNS4_10UnderscoreESW_SW_EEEEENS4_13SM90_TMA_LOADENS4_14ComposedLayoutINS4_7SwizzleILi1ELi4ELi3EEENS4_18smem_ptr_flag_bitsILi8EEENSQ_INS5_IJNSA_ILi8EEESH_EEENS5_IJSH_SB_EEEEEEEvNS4_8identityESZ_S19_vS1A_EENS_8epilogue10collective6detail29Sm90TmaWarpSpecializedAdapterINS1D_15DefaultEpilogueIaSJ_SJ_NS1C_6thread17LinearCombinationIaLi1EiiLNS1H_9ScaleType4KindE0ELNS_15FloatRoundStyleE2EaEENS1_15EpilogueDefaultEEEEEvvEEEEvNT_6ParamsE --------------------------
	.section	.nv.constant0._ZN7cutlass13device_kernelINS_4gemm6kernel13GemmUniversalIN4cute5tupleIJiiiiEEENS1_10collective13CollectiveMmaINS1_34MainloopSm90TmaGmmaWarpSpecializedILi14ENS5_IJNS4_1CILi1EEESB_SB_EEENS1_35KernelTmaWarpSpecializedCooperativeEEENS5_IJNSA_ILi256EEENSA_ILi240EEENSA_ILi32EEEEEEaNS5_IJlSB_lEEEaSJ_NS4_8TiledMMAINS4_8MMA_AtomIJNS4_4SM904GMMA26MMA_64x16x32_S32S8S8_SS_TNEEEENS4_6LayoutINS5_IJNSA_ILi2EEESB_SB_EEENS5_IJSB_NSA_ILi0EEEST_EEEEENS5_IJNS4_10UnderscoreESW_SW_EEEEENS4_13SM90_TMA_LOADENS4_14ComposedLayoutINS4_7SwizzleILi1ELi4ELi3EEENS4_18smem_ptr_flag_bitsILi8EEENSQ_INS5_IJNSA_ILi8EEESH_EEENS5_IJSH_SB_EEEEEEEvNS4_8identityESZ_S19_vS1A_EENS_8epilogue10collective6detail29Sm90TmaWarpSpecializedAdapterINS1D_15DefaultEpilogueIaSJ_SJ_NS1C_6thread17LinearCombinationIaLi1EiiLNS1H_9ScaleType4KindE0ELNS_15FloatRoundStyleE2EaEENS1_15EpilogueDefaultEEEEEvvEEEEvNT_6ParamsE,"a",@progbits
	.sectionflags	@""
	.align	4
.nv.constant0._ZN7cutlass13device_kernelINS_4gemm6kernel13GemmUniversalIN4cute5tupleIJiiiiEEENS1_10collective13CollectiveMmaINS1_34MainloopSm90TmaGmmaWarpSpecializedILi14ENS5_IJNS4_1CILi1EEESB_SB_EEENS1_35KernelTmaWarpSpecializedCooperativeEEENS5_IJNSA_ILi256EEENSA_ILi240EEENSA_ILi32EEEEEEaNS5_IJlSB_lEEEaSJ_NS4_8TiledMMAINS4_8MMA_AtomIJNS4_4SM904GMMA26MMA_64x16x32_S32S8S8_SS_TNEEEENS4_6LayoutINS5_IJNSA_ILi2EEESB_SB_EEENS5_IJSB_NSA_ILi0EEEST_EEEEENS5_IJNS4_10UnderscoreESW_SW_EEEEENS4_13SM90_TMA_LOADENS4_14ComposedLayoutINS4_7SwizzleILi1ELi4ELi3EEENS4_18smem_ptr_flag_bitsILi8EEENSQ_INS5_IJNSA_ILi8EEESH_EEENS5_IJSH_SB_EEEEEEEvNS4_8identityESZ_S19_vS1A_EENS_8epilogue10collective6detail29Sm90TmaWarpSpecializedAdapterINS1D_15DefaultEpilogueIaSJ_SJ_NS1C_6thread17LinearCombinationIaLi1EiiLNS1H_9ScaleType4KindE0ELNS_15FloatRoundStyleE2EaEENS1_15EpilogueDefaultEEEEEvvEEEEvNT_6ParamsE:
	.zero		1664


//--------------------- SYMBOLS --------------------------

	.type		.nv.reservedSmem.offset0,@object
	.size		.nv.reservedSmem.offset0,0x4
	.type		__assertfail,@function
